	.target	sm_90a

	.elftype	@"ET_EXEC"


//--------------------- .note.nv.tkinfo           --------------------------
	.section	.note.nv.tkinfo,"",@"SHT_NOTE"
	.sectionflags	@"SHF_NOTE_NV_TKINFO"
	.tkinfo
        /*0018*/ 	.word	0x00000002
        /*0030*/ 	.string	""
        /*0030*/ 	.string	"ptxas"
        /*0030*/ 	.string	"Cuda compilation tools, release 13.0, V13.0.88"
        /*0030*/ 	.string	"Build cuda_13.0.r13.0/compiler.36424714_0"
        /*0030*/ 	.string	"-v  -suppress-debug-info  -lineinfo  -arch sm_90a "



//--------------------- .note.nv.cuinfo           --------------------------
	.section	.note.nv.cuinfo,"",@"SHT_NOTE"
	.sectionflags	@"SHF_NOTE_NV_CUINFO"
        /*0018*/ 	.short	0x0002
        /*001a*/ 	.short	0x005a
        /*001c*/ 	.short	0x0082
	.zero		2


//--------------------- .nv.info                  --------------------------
	.section	.nv.info,"",@"SHT_CUDA_INFO"
	.align	4


	//----- nvinfo : EIATTR_REGCOUNT
	.align		4
        /*0000*/ 	.byte	0x04, 0x2f
        /*0002*/ 	.short	(.L_1 - .L_0)
	.align		4
.L_0:
        /*0004*/ 	.word	index@(gluon_wgmma)
        /*0008*/ 	.word	0x0000003a


	//----- nvinfo : EIATTR_FRAME_SIZE
	.align		4
.L_1:
        /*000c*/ 	.byte	0x04, 0x11
        /*000e*/ 	.short	(.L_3 - .L_2)
	.align		4
.L_2:
        /*0010*/ 	.word	index@(gluon_wgmma)
        /*0014*/ 	.word	0x00000000


	//----- nvinfo : EIATTR_MIN_STACK_SIZE
	.align		4
.L_3:
        /*0018*/ 	.byte	0x04, 0x12
        /*001a*/ 	.short	(.L_5 - .L_4)
	.align		4
.L_4:
        /*001c*/ 	.word	index@(gluon_wgmma)
        /*0020*/ 	.word	0x00000000
.L_5:


//--------------------- .nv.compat                --------------------------
	.section	.nv.compat,"",@"SHT_CUDA_COMPAT_INFO"
	.align	4
        /*0000*/ 	.byte	0x02, 0x09, 0x01, 0x00, 0x02, 0x02, 0x04, 0x00, 0x02, 0x05, 0x05, 0x00, 0x03, 0x07, 0x01, 0x01
        /*0010*/ 	.byte	0x02, 0x03, 0x03, 0x00, 0x02, 0x06, 0x01, 0x00, 0x04, 0x0b, 0x08, 0x00, 0x00, 0x00, 0x00, 0x00
        /*0020*/ 	.byte	0x00, 0x00, 0x00, 0x00


//--------------------- .nv.info.gluon_wgmma      --------------------------
	.section	.nv.info.gluon_wgmma,"",@"SHT_CUDA_INFO"
	.sectionflags	@""
	.align	4


	//----- nvinfo : EIATTR_CUDA_API_VERSION
	.align		4
        /*0000*/ 	.byte	0x04, 0x37
        /*0002*/ 	.short	(.L_7 - .L_6)
.L_6:
        /*0004*/ 	.word	0x00000082


	//----- nvinfo : EIATTR_KPARAM_INFO
	.align		4
.L_7:
        /*0008*/ 	.byte	0x04, 0x17
        /*000a*/ 	.short	(.L_9 - .L_8)
.L_8:
        /*000c*/ 	.word	0x00000000
        /*0010*/ 	.short	0x000a
        /*0012*/ 	.short	0x0048
        /*0014*/ 	.byte	0x00, 0xf4, 0x21, 0x00


	//----- nvinfo : EIATTR_KPARAM_INFO
	.align		4
.L_9:
        /*0018*/ 	.byte	0x04, 0x17
        /*001a*/ 	.short	(.L_11 - .L_10)
.L_10:
        /*001c*/ 	.word	0x00000000
        /*0020*/ 	.short	0x0009
        /*0022*/ 	.short	0x0040
        /*0024*/ 	.byte	0x00, 0xf4, 0x21, 0x00


	//----- nvinfo : EIATTR_KPARAM_INFO
	.align		4
.L_11:
        /*0028*/ 	.byte	0x04, 0x17
        /*002a*/ 	.short	(.L_13 - .L_12)
.L_12:
        /*002c*/ 	.word	0x00000000
        /*0030*/ 	.short	0x0008
        /*0032*/ 	.short	0x0038
        /*0034*/ 	.byte	0x00, 0xf0, 0x21, 0x00


	//----- nvinfo : EIATTR_KPARAM_INFO
	.align		4
.L_13:
        /*0038*/ 	.byte	0x04, 0x17
        /*003a*/ 	.short	(.L_15 - .L_14)
.L_14:
        /*003c*/ 	.word	0x00000000
        /*0040*/ 	.short	0x0007
        /*0042*/ 	.short	0x0030
        /*0044*/ 	.byte	0x00, 0xf0, 0x21, 0x00


	//----- nvinfo : EIATTR_KPARAM_INFO
	.align		4
.L_15:
        /*0048*/ 	.byte	0x04, 0x17
        /*004a*/ 	.short	(.L_17 - .L_16)
.L_16:
        /*004c*/ 	.word	0x00000000
        /*0050*/ 	.short	0x0006
        /*0052*/ 	.short	0x0028
        /*0054*/ 	.byte	0x00, 0xf0, 0x21, 0x00


	//----- nvinfo : EIATTR_KPARAM_INFO
	.align		4
.L_17:
        /*0058*/ 	.byte	0x04, 0x17
        /*005a*/ 	.short	(.L_19 - .L_18)
.L_18:
        /*005c*/ 	.word	0x00000000
        /*0060*/ 	.short	0x0005
        /*0062*/ 	.short	0x0020
        /*0064*/ 	.byte	0x00, 0xf0, 0x11, 0x00


	//----- nvinfo : EIATTR_KPARAM_INFO
	.align		4
.L_19:
        /*0068*/ 	.byte	0x04, 0x17
        /*006a*/ 	.short	(.L_21 - .L_20)
.L_20:
        /*006c*/ 	.word	0x00000000
        /*0070*/ 	.short	0x0004
        /*0072*/ 	.short	0x001c
        /*0074*/ 	.byte	0x00, 0xf0, 0x11, 0x00


	//----- nvinfo : EIATTR_KPARAM_INFO
	.align		4
.L_21:
        /*0078*/ 	.byte	0x04, 0x17
        /*007a*/ 	.short	(.L_23 - .L_22)
.L_22:
        /*007c*/ 	.word	0x00000000
        /*0080*/ 	.short	0x0003
        /*0082*/ 	.short	0x0018
        /*0084*/ 	.byte	0x00, 0xf0, 0x11, 0x00


	//----- nvinfo : EIATTR_KPARAM_INFO
	.align		4
.L_23:
        /*0088*/ 	.byte	0x04, 0x17
        /*008a*/ 	.short	(.L_25 - .L_24)
.L_24:
        /*008c*/ 	.word	0x00000000
        /*0090*/ 	.short	0x0002
        /*0092*/ 	.short	0x0010
        /*0094*/ 	.byte	0x00, 0xf4, 0x21, 0x00


	//----- nvinfo : EIATTR_KPARAM_INFO
	.align		4
.L_25:
        /*0098*/ 	.byte	0x04, 0x17
        /*009a*/ 	.short	(.L_27 - .L_26)
.L_26:
        /*009c*/ 	.word	0x00000000
        /*00a0*/ 	.short	0x0001
        /*00a2*/ 	.short	0x0008
        /*00a4*/ 	.byte	0x00, 0xf4, 0x21, 0x00


	//----- nvinfo : EIATTR_KPARAM_INFO
	.align		4
.L_27:
        /*00a8*/ 	.byte	0x04, 0x17
        /*00aa*/ 	.short	(.L_29 - .L_28)
.L_28:
        /*00ac*/ 	.word	0x00000000
        /*00b0*/ 	.short	0x0000
        /*00b2*/ 	.short	0x0000
        /*00b4*/ 	.byte	0x00, 0xf4, 0x21, 0x00


	//----- nvinfo : EIATTR_SPARSE_MMA_MASK
	.align		4
.L_29:
        /*00b8*/ 	.byte	0x03, 0x50
        /*00ba*/ 	.short	0x0000


	//----- nvinfo : EIATTR_MAXREG_COUNT
	.align		4
        /*00bc*/ 	.byte	0x03, 0x1b
        /*00be*/ 	.short	0x00ff


	//----- nvinfo : EIATTR_NUM_BARRIERS
	.align		4
        /*00c0*/ 	.byte	0x02, 0x4c
        /*00c2*/ 	.byte	0x01
	.zero		1


	//----- nvinfo : EIATTR_MERCURY_ISA_VERSION
	.align		4
        /*00c4*/ 	.byte	0x03, 0x5f
        /*00c6*/ 	.short	0x0101


	//----- nvinfo : EIATTR_INT_WARP_WIDE_INSTR_OFFSETS
	.align		4
        /*00c8*/ 	.byte	0x04, 0x31
        /*00ca*/ 	.short	(.L_31 - .L_30)


	//   ....[0]....
.L_30:
        /*00cc*/ 	.word	0x00001300


	//   ....[1]....
        /*00d0*/ 	.word	0x00001320


	//   ....[2]....
        /*00d4*/ 	.word	0x00001330


	//   ....[3]....
        /*00d8*/ 	.word	0x00001340


	//   ....[4]....
        /*00dc*/ 	.word	0x00001450


	//   ....[5]....
        /*00e0*/ 	.word	0x00001780


	//   ....[6]....
        /*00e4*/ 	.word	0x00001790


	//   ....[7]....
        /*00e8*/ 	.word	0x000017c0


	//   ....[8]....
        /*00ec*/ 	.word	0x00001830


	//   ....[9]....
        /*00f0*/ 	.word	0x00001d80


	//   ....[10]....
        /*00f4*/ 	.word	0x00001d90


	//----- nvinfo : EIATTR_COOP_GROUP_MASK_REGIDS
	.align		4
.L_31:
        /*00f8*/ 	.byte	0x04, 0x29
        /*00fa*/ 	.short	(.L_33 - .L_32)


	//   ....[0]....
.L_32:
        /*00fc*/ 	.word	0xffffffff


	//   ....[1]....
        /*0100*/ 	.word	0xffffffff


	//   ....[2]....
        /*0104*/ 	.word	0xffffffff


	//----- nvinfo : EIATTR_COOP_GROUP_INSTR_OFFSETS
	.align		4
.L_33:
        /*0108*/ 	.byte	0x04, 0x28
        /*010a*/ 	.short	(.L_35 - .L_34)


	//   ....[0]....
.L_34:
        /*010c*/ 	.word	0x00000150


	//   ....[1]....
        /*0110*/ 	.word	0x00000720


	//   ....[2]....
        /*0114*/ 	.word	0x00000cd0


	//----- nvinfo : EIATTR_MBARRIER_INSTR_OFFSETS
	.align		4
.L_35:
        /*0118*/ 	.byte	0x04, 0x39
        /*011a*/ 	.short	(.L_37 - .L_36)


	//   ....[0]....
.L_36:
        /*011c*/ 	.word	0x000014b0
        /*0120*/ 	.word	0x000000ff
        /*0124*/ 	.word	0x0000c000
        /*0128*/ 	.short	0x0100
        /*012a*/ 	.byte	0x05
	.zero		1


	//   ....[1]....
        /*012c*/ 	.word	0x00001520
        /*0130*/ 	.word	0x000000ff
        /*0134*/ 	.word	0x0000c008
        /*0138*/ 	.short	0x0100
        /*013a*/ 	.byte	0x05
	.zero		1


	//   ....[2]....
        /*013c*/ 	.word	0x00001550
        /*0140*/ 	.word	0x000000ff
        /*0144*/ 	.word	0x0000c010
        /*0148*/ 	.short	0x0100
        /*014a*/ 	.byte	0x05
	.zero		1


	//   ....[3]....
        /*014c*/ 	.word	0x00001570
        /*0150*/ 	.word	0x000000ff
        /*0154*/ 	.word	0x0000c018
        /*0158*/ 	.short	0x0100
        /*015a*/ 	.byte	0x05
	.zero		1


	//   ....[4]....
        /*015c*/ 	.word	0x000018c0
        /*0160*/ 	.word	0x000000ff
        /*0164*/ 	.word	0x0000c000
        /*0168*/ 	.short	0x010a
        /*016a*/ 	.byte	0x0f
	.zero		1


	//   ....[5]....
        /*016c*/ 	.word	0x00001c20
        /*0170*/ 	.word	0x000000ff
        /*0174*/ 	.word	0x0000c000
        /*0178*/ 	.short	0x0108
        /*017a*/ 	.byte	0x05
	.zero		1


	//   ....[6]....
        /*017c*/ 	.word	0x00001d40
        /*0180*/ 	.word	0x000000ff
        /*0184*/ 	.word	0x0000c008
        /*0188*/ 	.short	0x0108
        /*018a*/ 	.byte	0x05
	.zero		1


	//   ....[7]....
        /*018c*/ 	.word	0x00001dc0
        /*0190*/ 	.word	0x000000ff
        /*0194*/ 	.word	0x0000c010
        /*0198*/ 	.short	0x0108
        /*019a*/ 	.byte	0x05
	.zero		1


	//   ....[8]....
        /*019c*/ 	.word	0x00001de0
        /*01a0*/ 	.word	0x000000ff
        /*01a4*/ 	.word	0x0000c018
        /*01a8*/ 	.short	0x0108
        /*01aa*/ 	.byte	0x05
	.zero		1


	//   ....[9]....
        /*01ac*/ 	.word	0x00001eb0
        /*01b0*/ 	.word	0x000000ff
        /*01b4*/ 	.word	0x0000c000
        /*01b8*/ 	.short	0x010a
        /*01ba*/ 	.byte	0x0f
	.zero		1


	//----- nvinfo : EIATTR_NUM_MBARRIERS
	.align		4
.L_37:
        /*01bc*/ 	.byte	0x03, 0x38
        /*01be*/ 	.short	0x0004


	//----- nvinfo : EIATTR_EXIT_INSTR_OFFSETS
	.align		4
        /*01c0*/ 	.byte	0x04, 0x1c
        /*01c2*/ 	.short	(.L_39 - .L_38)


	//   ....[0]....
.L_38:
        /*01c4*/ 	.word	0x00001ea0


	//----- nvinfo : EIATTR_REQNTID
	.align		4
.L_39:
        /*01c8*/ 	.byte	0x04, 0x10
        /*01ca*/ 	.short	(.L_41 - .L_40)
.L_40:
        /*01cc*/ 	.word	0x00000100
        /*01d0*/ 	.word	0x00000001
        /*01d4*/ 	.word	0x00000001


	//----- nvinfo : EIATTR_CRS_STACK_SIZE
	.align		4
.L_41:
        /*01d8*/ 	.byte	0x04, 0x1e
        /*01da*/ 	.short	(.L_43 - .L_42)
.L_42:
        /*01dc*/ 	.word	0x00000000


	//----- nvinfo : EIATTR_CBANK_PARAM_SIZE
	.align		4
.L_43:
        /*01e0*/ 	.byte	0x03, 0x19
        /*01e2*/ 	.short	0x0050


	//----- nvinfo : EIATTR_PARAM_CBANK
	.align		4
        /*01e4*/ 	.byte	0x04, 0x0a
        /*01e6*/ 	.short	(.L_45 - .L_44)
	.align		4
.L_44:
        /*01e8*/ 	.word	index@(.nv.constant0.gluon_wgmma)
        /*01ec*/ 	.short	0x0210
        /*01ee*/ 	.short	0x0050


	//----- nvinfo : EIATTR_SW_WAR
	.align		4
.L_45:
        /*01f0*/ 	.byte	0x04, 0x36
        /*01f2*/ 	.short	(.L_47 - .L_46)
.L_46:
        /*01f4*/ 	.word	0x00000008
.L_47:


//--------------------- .nv.callgraph             --------------------------
	.section	.nv.callgraph,"",@"SHT_CUDA_CALLGRAPH"
	.align	4
	.sectionentsize	8
	.align		4
        /*0000*/ 	.word	0x00000000
	.align		4
        /*0004*/ 	.word	0xffffffff
	.align		4
        /*0008*/ 	.word	0x00000000
	.align		4
        /*000c*/ 	.word	0xfffffffe
	.align		4
        /*0010*/ 	.word	0x00000000
	.align		4
        /*0014*/ 	.word	0xfffffffd
	.align		4
        /*0018*/ 	.word	0x00000000
	.align		4
        /*001c*/ 	.word	0xfffffffc


//--------------------- .text.gluon_wgmma         --------------------------
	.section	.text.gluon_wgmma,"ax",@progbits
	.align	128
        .global         gluon_wgmma
        .type           gluon_wgmma,@function
        .size           gluon_wgmma,(.L_x_52 - gluon_wgmma)
        .other          gluon_wgmma,@"STO_CUDA_ENTRY STV_DEFAULT"
gluon_wgmma:
.text.gluon_wgmma:
[----:B------:R-:W-:Y:S01]  /*0000*/  LDC R1, c[0x0][0x28] ;  /* 0x00000a00ff017b82 */ /* 0x000fe20000000800 */
[----:B------:R-:W1:Y:S07]  /*0010*/  S2R R0, SR_TID.X ;  /* 0x0000000000007919 */ /* 0x000e6e0000002100 */
[----:B------:R-:W2:Y:S01]  /*0020*/  S2UR UR4, SR_CgaCtaId ;  /* 0x00000000000479c3 */ /* 0x000ea20000008800 */
[----:B------:R-:W-:Y:S01]  /*0030*/  UMOV UR5, 0x400 ;  /* 0x0000040000057882 */ /* 0x000fe20000000000 */
[----:B------:R-:W-:Y:S01]  /*0040*/  ULDC UR7, c[0x0][0xc] ;  /* 0x0000030000077ab9 */ /* 0x000fe20000000800 */
[----:B------:R-:W-:Y:S01]  /*0050*/  ULDC.64 UR20, c[0x0][0x250] ;  /* 0x0000940000147ab9 */ /* 0x000fe20000000a00 */
[----:B------:R-:W-:Y:S04]  /*0060*/  BSSY B0, `(.L_x_0) ;  /* 0x000001e000007945 */ /* 0x000fe80003800000 */
[----:B------:R-:W3:Y:S08]  /*0070*/  LDC R2, c[0x0][0x228] ;  /* 0x00008a00ff027b82 */ /* 0x000ef00000000800 */
[----:B------:R-:W4:Y:S08]  /*0080*/  LDC R10, c[0x0][0x230] ;  /* 0x00008c00ff0a7b82 */ /* 0x000f300000000800 */
[----:B------:R-:W-:Y:S01]  /*0090*/  S2UR UR28, SR_CTAID.Y ;  /* 0x00000000001c79c3 */ /* 0x000fe20000002600 */
[----:B--2---:R-:W-:-:S03]  /*00a0*/  ULEA UR5, UR4, UR5, 0x18 ;  /* 0x0000000504057291 */ /* 0x004fc6000f8ec03f */
[----:B------:R-:W-:Y:S01]  /*00b0*/  ULDC UR4, c[0x0][0x10] ;  /* 0x0000040000047ab9 */ /* 0x000fe20000000800 */
[----:B-1----:R-:W-:-:S03]  /*00c0*/  LOP3.LUT R6, R0, 0xff, RZ, 0xc0, !PT ;  /* 0x000000ff00067812 */ /* 0x002fc600078ec0ff */
[----:B------:R-:W1:Y:S01]  /*00d0*/  S2UR UR6, SR_CTAID.Z ;  /* 0x00000000000679c3 */ /* 0x000e620000002700 */
[----:B---3--:R-:W-:Y:S01]  /*00e0*/  VIADD R2, R2, 0xffffffff ;  /* 0xffffffff02027836 */ /* 0x008fe20000000000 */
[C---:B------:R-:W-:Y:S02]  /*00f0*/  ISETP.GE.U32.AND P0, PT, R6.reuse, 0x20, PT ;  /* 0x000000200600780c */ /* 0x040fe40003f06070 */
[C---:B------:R-:W-:Y:S02]  /*0100*/  ISETP.NE.U32.AND P2, PT, R6.reuse, RZ, PT ;  /* 0x000000ff0600720c */ /* 0x040fe40003f45070 */
[----:B------:R-:W-:Y:S02]  /*0110*/  LEA R14, R6, UR5, 0x2 ;  /* 0x00000005060e7c11 */ /* 0x000fe4000f8e10ff */
[----:B------:R-:W2:Y:S01]  /*0120*/  S2UR UR29, SR_CTAID.X ;  /* 0x00000000001d79c3 */ /* 0x000ea20000002500 */
[----:B----4-:R-:W-:-:S06]  /*0130*/  VIADD R11, R10, 0xffffffff ;  /* 0xffffffff0a0b7836 */ /* 0x010fcc0000000000 */
[----:B------:R3:W-:Y:S01]  /*0140*/  @!P0 STS [R14], RZ ;  /* 0x000000ff0e008388 */ /* 0x0007e20000000800 */
[----:B------:R-:W-:-:S03]  /*0150*/  NOP ;  /* 0x0000000000007918 */ /* 0x000fc60000000000 */
[----:B------:R3:W-:Y:S01]  /*0160*/  @!P2 STS [UR5+0x24], R2 ;  /* 0x00002402ff00a988 */ /* 0x0007e20008000805 */
[----:B-1----:R-:W-:-:S03]  /*0170*/  UIMAD UR4, UR6, UR4, UR28 ;  /* 0x00000004060472a4 */ /* 0x002fc6000f8e021c */
[----:B------:R3:W-:Y:S01]  /*0180*/  @!P2 STS [UR5+0x20], R11 ;  /* 0x0000200bff00a988 */ /* 0x0007e20008000805 */
[----:B--2---:R-:W-:-:S04]  /*0190*/  UIMAD UR4, UR4, UR7, UR29 ;  /* 0x00000007040472a4 */ /* 0x004fc8000f8e021d */
[----:B------:R-:W-:-:S04]  /*01a0*/  UIMAD UR4, UR4, 0x180, URZ ;  /* 0x00000180040478a4 */ /* 0x000fc8000f8e023f */
[----:B------:R-:W-:-:S04]  /*01b0*/  UIADD3 UR16, UP0, UR4, UR20, URZ ;  /* 0x0000001404107290 */ /* 0x000fc8000ff1e03f */
[----:B------:R-:W-:Y:S01]  /*01c0*/  ULEA.HI.X.SX32 UR17, UR4, UR21, 0x1, UP0 ;  /* 0x0000001504117291 */ /* 0x000fe200080f0e3f */
[----:B---3--:R-:W-:Y:S11]  /*01d0*/  @P2 BRA `(.L_x_1) ;  /* 0x0000000000182947 */ /* 0x008ff60003800000 */
[----:B------:R-:W1:Y:S01]  /*01e0*/  LDS R3, [UR5+0x8] ;  /* 0x00000805ff037984 */ /* 0x000e620008000800 */
[----:B------:R-:W2:Y:S01]  /*01f0*/  LDC.64 R8, c[0x0][0x210] ;  /* 0x00008400ff087b82 */ /* 0x000ea20000000a00 */
[----:B------:R-:W-:Y:S02]  /*0200*/  IMAD.MOV.U32 R4, RZ, RZ, 0x70 ;  /* 0x00000070ff047424 */ /* 0x000fe400078e00ff */
[----:B--2---:R2:W-:Y:S03]  /*0210*/  STS.64 [UR5], R8 ;  /* 0x00000008ff007988 */ /* 0x0045e60008000a05 */
[----:B-1----:R-:W-:-:S05]  /*0220*/  LOP3.LUT R3, R3, 0x10, R4, 0xd8, !PT ;  /* 0x0000001003037812 */ /* 0x002fca00078ed804 */
[----:B------:R2:W-:Y:S02]  /*0230*/  STS [UR5+0x8], R3 ;  /* 0x00000803ff007988 */ /* 0x0005e40008000805 */
.L_x_1:
[----:B------:R-:W-:Y:S05]  /*0240*/  BSYNC B0 ;  /* 0x0000000000007941 */ /* 0x000fea0003800000 */
.L_x_0:
[----:B------:R-:W-:Y:S04]  /*0250*/  BSSY B0, `(.L_x_2) ;  /* 0x000000a000007945 */ /* 0x000fe80003800000 */
[----:B------:R-:W-:Y:S05]  /*0260*/  @P2 BRA `(.L_x_3) ;  /* 0x0000000000202947 */ /* 0x000fea0003800000 */
[----:B--2---:R-:W1:Y:S01]  /*0270*/  LDS R3, [UR5+0x34] ;  /* 0x00003405ff037984 */ /* 0x004e620008000800 */
[----:B------:R-:W-:Y:S02]  /*0280*/  IMAD.MOV.U32 R4, RZ, RZ, 0x1f000000 ;  /* 0x1f000000ff047424 */ /* 0x000fe400078e00ff */
[----:B------:R-:W-:Y:S01]  /*0290*/  @!P2 IMAD.MOV.U32 R5, RZ, RZ, 0x3f ;  /* 0x0000003fff05a424 */ /* 0x000fe200078e00ff */
[----:B------:R-:W2:Y:S02]  /*02a0*/  @!P2 LDS R8, [UR5+0x38] ;  /* 0x00003805ff08a984 */ /* 0x000ea40008000800 */
[----:B-1----:R-:W-:Y:S02]  /*02b0*/  LOP3.LUT R3, R3, 0xff000000, R4, 0xb8, !PT ;  /* 0xff00000003037812 */ /* 0x002fe400078eb804 */
[----:B--2---:R-:W-:-:S03]  /*02c0*/  @!P2 LOP3.LUT R4, R8, 0xff, R5, 0xb8, !PT ;  /* 0x000000ff0804a812 */ /* 0x004fc600078eb805 */
[----:B------:R1:W-:Y:S04]  /*02d0*/  STS [UR5+0x34], R3 ;  /* 0x00003403ff007988 */ /* 0x0003e80008000805 */
[----:B------:R1:W-:Y:S02]  /*02e0*/  @!P2 STS [UR5+0x38], R4 ;  /* 0x00003804ff00a988 */ /* 0x0003e40008000805 */
.L_x_3:
[----:B------:R-:W-:Y:S05]  /*02f0*/  BSYNC B0 ;  /* 0x0000000000007941 */ /* 0x000fea0003800000 */
.L_x_2:
[----:B------:R-:W-:Y:S04]  /*0300*/  BSSY B0, `(.L_x_4) ;  /* 0x000000e000007945 */ /* 0x000fe80003800000 */
[----:B------:R-:W-:Y:S05]  /*0310*/  @P2 BRA `(.L_x_5) ;  /* 0x0000000000302947 */ /* 0x000fea0003800000 */
[----:B-1----:R-:W1:Y:S01]  /*0320*/  LDS R4, [UR5+0x34] ;  /* 0x00003405ff047984 */ /* 0x002e620008000800 */
[----:B------:R-:W3:Y:S03]  /*0330*/  LDC.64 R12, c[0x0][0x238] ;  /* 0x00008e00ff0c7b82 */ /* 0x000ee60000000a00 */
[----:B--2---:R-:W2:Y:S01]  /*0340*/  LDS R3, [UR5+0x1c] ;  /* 0x00001c05ff037984 */ /* 0x004ea20008000800 */
[C---:B---3--:R-:W-:Y:S01]  /*0350*/  SHF.L.U64.HI R8, R12.reuse, 0x1, R13 ;  /* 0x000000010c087819 */ /* 0x048fe2000001020d */
[----:B------:R-:W-:-:S03]  /*0360*/  IMAD.SHL.U32 R5, R12, 0x2, RZ ;  /* 0x000000020c057824 */ /* 0x000fc600078e00ff */
[--C-:B------:R-:W-:Y:S02]  /*0370*/  SHF.R.U32.HI R12, RZ, 0x4, R8.reuse ;  /* 0x00000004ff0c7819 */ /* 0x100fe40000011608 */
[----:B------:R-:W-:-:S05]  /*0380*/  SHF.R.U64 R5, R5, 0x4, R8 ;  /* 0x0000000405057819 */ /* 0x000fca0000001208 */
[----:B------:R3:W-:Y:S01]  /*0390*/  STS [UR5+0xc], R5 ;  /* 0x00000c05ff007988 */ /* 0x0007e20008000805 */
[----:B-1----:R-:W-:Y:S02]  /*03a0*/  LOP3.LUT R4, R4, 0x7, RZ, 0xb8, !PT ;  /* 0x0000000704047812 */ /* 0x002fe400078eb8ff */
[----:B--2---:R-:W-:-:S03]  /*03b0*/  LOP3.LUT R3, R3, 0xf, R12, 0xb8, !PT ;  /* 0x0000000f03037812 */ /* 0x004fc600078eb80c */
[----:B------:R3:W-:Y:S04]  /*03c0*/  STS [UR5+0x34], R4 ;  /* 0x00003404ff007988 */ /* 0x0007e80008000805 */
[----:B------:R3:W-:Y:S02]  /*03d0*/  STS [UR5+0x1c], R3 ;  /* 0x00001c03ff007988 */ /* 0x0007e40008000805 */
.L_x_5:
[----:B------:R-:W-:Y:S05]  /*03e0*/  BSYNC B0 ;  /* 0x0000000000007941 */ /* 0x000fea0003800000 */
.L_x_4:
[----:B------:R-:W-:Y:S04]  /*03f0*/  BSSY B1, `(.L_x_6) ;  /* 0x000001b000017945 */ /* 0x000fe80003800000 */
[----:B------:R-:W-:Y:S01]  /*0400*/  BSSY B0, `(.L_x_7) ;  /* 0x0000016000007945 */ /* 0x000fe20003800000 */
[----:B------:R-:W-:-:S03]  /*0410*/  IMAD.MOV.U32 R7, RZ, RZ, RZ ;  /* 0x000000ffff077224 */ /* 0x000fc600078e00ff */
[----:B------:R-:W-:Y:S05]  /*0420*/  @P2 BRA `(.L_x_8) ;  /* 0x0000000000202947 */ /* 0x000fea0003800000 */
[----:B-123--:R-:W1:Y:S02]  /*0430*/  LDS R3, [UR5+0x34] ;  /* 0x00003405ff037984 */ /* 0x00ee640008000800 */
[----:B-1----:R-:W-:-:S05]  /*0440*/  LOP3.LUT R3, R3, 0x38, RZ, 0xb8, !PT ;  /* 0x0000003803037812 */ /* 0x002fca00078eb8ff */
[----:B------:R1:W-:Y:S01]  /*0450*/  STS [UR5+0x34], R3 ;  /* 0x00003403ff007988 */ /* 0x0003e20008000805 */
[----:B------:R-:W-:Y:S05]  /*0460*/  @P2 BRA `(.L_x_9) ;  /* 0x0000000000202947 */ /* 0x000fea0003800000 */
[----:B-1----:R-:W1:Y:S01]  /*0470*/  LDS R3, [UR5+0x8] ;  /* 0x00000805ff037984 */ /* 0x002e620008000800 */
[----:B------:R-:W-:-:S05]  /*0480*/  IMAD.MOV.U32 R4, RZ, RZ, 0x780 ;  /* 0x00000780ff047424 */ /* 0x000fca00078e00ff */
[----:B-1----:R-:W-:-:S05]  /*0490*/  LOP3.LUT R3, R3, 0x300, R4, 0xd8, !PT ;  /* 0x0000030003037812 */ /* 0x002fca00078ed804 */
[----:B------:R4:W-:Y:S02]  /*04a0*/  STS [UR5+0x8], R3 ;  /* 0x00000803ff007988 */ /* 0x0009e40008000805 */
.L_x_8:
[----:B------:R-:W-:Y:S05]  /*04b0*/  @P2 BRA `(.L_x_10) ;  /* 0x0000000000282947 */ /* 0x000fea0003800000 */
[----:B-1234-:R-:W1:Y:S02]  /*04c0*/  LDS R3, [UR5+0x8] ;  /* 0x00000805ff037984 */ /* 0x01ee640008000800 */
[----:B-1----:R-:W-:-:S05]  /*04d0*/  LOP3.LUT R3, R3, 0x1800, RZ, 0xb8, !PT ;  /* 0x0000180003037812 */ /* 0x002fca00078eb8ff */
[----:B------:R2:W-:Y:S02]  /*04e0*/  STS [UR5+0x8], R3 ;  /* 0x00000803ff007988 */ /* 0x0005e40008000805 */
.L_x_9:
[----:B------:R-:W-:Y:S05]  /*04f0*/  @P2 BREAK B0 ;  /* 0x0000000000002942 */ /* 0x000fea0003800000 */
[----:B------:R-:W-:Y:S05]  /*0500*/  @P2 BRA `(.L_x_11) ;  /* 0x0000000000242947 */ /* 0x000fea0003800000 */
[----:B------:R-:W3:Y:S01]  /*0510*/  LDS R4, [UR5+0x8] ;  /* 0x00000805ff047984 */ /* 0x000ee20008000800 */
[----:B-12---:R-:W-:-:S05]  /*0520*/  IMAD.MOV.U32 R3, RZ, RZ, 0x6000 ;  /* 0x00006000ff037424 */ /* 0x006fca00078e00ff */
[----:B---3--:R-:W-:-:S04]  /*0530*/  LOP3.LUT R3, R4, 0x4000, R3, 0xd8, !PT ;  /* 0x0000400004037812 */ /* 0x008fc800078ed803 */
[----:B------:R-:W-:-:S05]  /*0540*/  LOP3.LUT R3, R3, 0x400000, RZ, 0xb8, !PT ;  /* 0x0040000003037812 */ /* 0x000fca00078eb8ff */
[----:B------:R5:W-:Y:S02]  /*0550*/  STS [UR5+0x8], R3 ;  /* 0x00000803ff007988 */ /* 0x000be40008000805 */
.L_x_10:
[----:B------:R-:W-:Y:S05]  /*0560*/  BSYNC B0 ;  /* 0x0000000000007941 */ /* 0x000fea0003800000 */
.L_x_7:
[----:B-12345:R-:W1:Y:S02]  /*0570*/  @!P2 LDS R3, [UR5+0x8] ;  /* 0x00000805ff03a984 */ /* 0x03ee640008000800 */
[----:B-1----:R-:W-:-:S05]  /*0580*/  @!P2 LOP3.LUT R3, R3, 0x8000, RZ, 0xb8, !PT ;  /* 0x000080000303a812 */ /* 0x002fca00078eb8ff */
[----:B------:R3:W-:Y:S02]  /*0590*/  @!P2 STS [UR5+0x8], R3 ;  /* 0x00000803ff00a988 */ /* 0x0007e40008000805 */
.L_x_11:
[----:B------:R-:W-:Y:S05]  /*05a0*/  BSYNC B1 ;  /* 0x0000000000017941 */ /* 0x000fea0003800000 */
.L_x_6:
[----:B------:R-:W-:Y:S05]  /*05b0*/  WARPSYNC.ALL ;  /* 0x0000000000007948 */ /* 0x000fea0003800000 */
[----:B-123--:R-:W1:Y:S02]  /*05c0*/  LDC R3, c[0x0][0x22c] ;  /* 0x00008b00ff037b82 */ /* 0x00ee640000000800 */
[----:B-1----:R-:W-:Y:S01]  /*05d0*/  VIADD R3, R3, 0xffffffff ;  /* 0xffffffff03037836 */ /* 0x002fe20000000000 */
[----:B------:R-:W-:Y:S06]  /*05e0*/  @P0 BRA `(.L_x_12) ;  /* 0x0000000000280947 */ /* 0x000fec0003800000 */
[----:B------:R-:W1:Y:S01]  /*05f0*/  S2R R4, SR_LANEID ;  /* 0x0000000000047919 */ /* 0x000e620000000000 */
[----:B------:R-:W-:Y:S05]  /*0600*/  WARPSYNC.ALL ;  /* 0x0000000000007948 */ /* 0x000fea0003800000 */
[----:B-1----:R-:W-:-:S05]  /*0610*/  IMAD.SHL.U32 R8, R4, 0x4, RZ ;  /* 0x0000000404087824 */ /* 0x002fca00078e00ff */
[----:B------:R-:W1:Y:S01]  /*0620*/  LDS R9, [R8+UR5] ;  /* 0x0000000508097984 */ /* 0x000e620008000800 */
[----:B------:R-:W-:-:S05]  /*0630*/  IADD3 R4, P1, R8, UR16, RZ ;  /* 0x0000001008047c10 */ /* 0x000fca000ff3e0ff */
[----:B------:R-:W-:-:S05]  /*0640*/  IMAD.X R5, RZ, RZ, UR17, P1 ;  /* 0x00000011ff057e24 */ /* 0x000fca00088e06ff */
[----:B-1----:R1:W2:Y:S01]  /*0650*/  ATOMG.E.EXCH.STRONG.GPU PT, RZ, [R4], R9 ;  /* 0x0000000904ff73a8 */ /* 0x0022a200041ee100 */
[----:B------:R-:W-:-:S04]  /*0660*/  DEPBAR {5,4,3,2,1,0} ;  /* 0x0000003f0000791a */ /* 0x000fc80000000000 */
[----:B------:R1:W-:Y:S01]  /*0670*/  UTMACCTL.IV [UR16] ;  /* 0x00000000100079b9 */ /* 0x0003e20008000000 */
[----:B------:R-:W-:Y:S01]  /*0680*/  NOP ;  /* 0x0000000000007918 */ /* 0x000fe20000000000 */
.L_x_12:
[----:B------:R-:W-:Y:S05]  /*0690*/  @P0 BRA `(.L_x_13) ;  /* 0x00000000000c0947 */ /* 0x000fea0003800000 */
[----:B------:R0:W-:Y:S01]  /*06a0*/  UTMACMDFLUSH ;  /* 0x00000000000079b7 */ /* 0x0001e20000000000 */
[----:B------:R-:W-:Y:S05]  /*06b0*/  @P0 BRA `(.L_x_13) ;  /* 0x0000000000040947 */ /* 0x000fea0003800000 */
[----:B------:R-:W-:-:S04]  /*06c0*/  DEPBAR.LE SB0, 0x0 ;  /* 0x000080000000791a */ /* 0x000fc80000000000 */
.L_x_13:
[----:B------:R-:W-:Y:S05]  /*06d0*/  WARPSYNC.ALL ;  /* 0x0000000000007948 */ /* 0x000fea0003800000 */
[----:B--2---:R-:W-:Y:S06]  /*06e0*/  BAR.SYNC.DEFER_BLOCKING 0x0 ;  /* 0x0000000000007b1d */ /* 0x004fec0000010000 */
[----:B------:R-:W-:Y:S02]  /*06f0*/  BSSY B1, `(.L_x_14) ;  /* 0x000000b000017945 */ /* 0x000fe40003800000 */
[----:B------:R-:W-:Y:S06]  /*0700*/  BAR.SYNC.DEFER_BLOCKING 0x0 ;  /* 0x0000000000007b1d */ /* 0x000fec0000010000 */
[----:B------:R2:W-:Y:S01]  /*0710*/  @!P0 STS [R14], RZ ;  /* 0x000000ff0e008388 */ /* 0x0005e20000000800 */
[----:B------:R-:W-:Y:S01]  /*0720*/  NOP ;  /* 0x0000000000007918 */ /* 0x000fe20000000000 */
[----:B------:R-:W-:Y:S05]  /*0730*/  @P2 BRA `(.L_x_15) ;  /* 0x0000000000182947 */ /* 0x000fea0003800000 */
[----:B-1----:R-:W1:Y:S01]  /*0740*/  LDS R4, [UR5+0x8] ;  /* 0x00000805ff047984 */ /* 0x002e620008000800 */
[----:B------:R-:W3:Y:S01]  /*0750*/  LDC.64 R8, c[0x0][0x218] ;  /* 0x00008600ff087b82 */ /* 0x000ee20000000a00 */
[----:B------:R-:W-:Y:S02]  /*0760*/  IMAD.MOV.U32 R5, RZ, RZ, 0x70 ;  /* 0x00000070ff057424 */ /* 0x000fe400078e00ff */
[----:B---3--:R3:W-:Y:S03]  /*0770*/  STS.64 [UR5], R8 ;  /* 0x00000008ff007988 */ /* 0x0087e60008000a05 */
[----:B-1----:R-:W-:-:S05]  /*0780*/  LOP3.LUT R4, R4, 0x10, R5, 0xd8, !PT ;  /* 0x0000001004047812 */ /* 0x002fca00078ed805 */
[----:B------:R3:W-:Y:S02]  /*0790*/  STS [UR5+0x8], R4 ;  /* 0x00000804ff007988 */ /* 0x0007e40008000805 */
.L_x_15:
[----:B-1----:R-:W-:Y:S05]  /*07a0*/  BSYNC B1 ;  /* 0x0000000000017941 */ /* 0x002fea0003800000 */
.L_x_14:
[----:B------:R-:W-:Y:S04]  /*07b0*/  BSSY B1, `(.L_x_16) ;  /* 0x000000a000017945 */ /* 0x000fe80003800000 */
[----:B------:R-:W-:Y:S05]  /*07c0*/  @P2 BRA `(.L_x_17) ;  /* 0x0000000000202947 */ /* 0x000fea0003800000 */
[----:B---3--:R-:W1:Y:S01]  /*07d0*/  LDS R4, [UR5+0x34] ;  /* 0x00003405ff047984 */ /* 0x008e620008000800 */
[----:B------:R-:W-:Y:S02]  /*07e0*/  IMAD.MOV.U32 R5, RZ, RZ, 0x3f000000 ;  /* 0x3f000000ff057424 */ /* 0x000fe400078e00ff */
[----:B------:R-:W-:Y:S01]  /*07f0*/  @!P2 IMAD.MOV.U32 R8, RZ, RZ, 0x1f ;  /* 0x0000001fff08a424 */ /* 0x000fe200078e00ff */
[----:B------:R-:W3:Y:S02]  /*0800*/  @!P2 LDS R9, [UR5+0x38] ;  /* 0x00003805ff09a984 */ /* 0x000ee40008000800 */
[----:B-1----:R-:W-:Y:S02]  /*0810*/  LOP3.LUT R4, R4, 0xff000000, R5, 0xb8, !PT ;  /* 0xff00000004047812 */ /* 0x002fe400078eb805 */
[----:B---3--:R-:W-:-:S03]  /*0820*/  @!P2 LOP3.LUT R5, R9, 0xff, R8, 0xb8, !PT ;  /* 0x000000ff0905a812 */ /* 0x008fc600078eb808 */
[----:B------:R1:W-:Y:S04]  /*0830*/  STS [UR5+0x34], R4 ;  /* 0x00003404ff007988 */ /* 0x0003e80008000805 */
[----:B------:R1:W-:Y:S02]  /*0840*/  @!P2 STS [UR5+0x38], R5 ;  /* 0x00003805ff00a988 */ /* 0x0003e40008000805 */
.L_x_17:
[----:B------:R-:W-:Y:S05]  /*0850*/  BSYNC B1 ;  /* 0x0000000000017941 */ /* 0x000fea0003800000 */
.L_x_16:
[----:B------:R-:W-:Y:S04]  /*0860*/  BSSY B1, `(.L_x_18) ;  /* 0x0000004000017945 */ /* 0x000fe80003800000 */
[----:B------:R-:W-:Y:S05]  /*0870*/  @P2 BRA `(.L_x_19) ;  /* 0x0000000000082947 */ /* 0x000fea0003800000 */
[----:B------:R4:W-:Y:S04]  /*0880*/  STS [UR5+0x24], R11 ;  /* 0x0000240bff007988 */ /* 0x0009e80008000805 */
[----:B------:R4:W-:Y:S02]  /*0890*/  STS [UR5+0x20], R3 ;  /* 0x00002003ff007988 */ /* 0x0009e40008000805 */
.L_x_19:
[----:B------:R-:W-:Y:S05]  /*08a0*/  BSYNC B1 ;  /* 0x0000000000017941 */ /* 0x000fea0003800000 */
.L_x_18:
[----:B------:R-:W-:Y:S04]  /*08b0*/  BSSY B1, `(.L_x_20) ;  /* 0x000000e000017945 */ /* 0x000fe80003800000 */
[----:B------:R-:W-:Y:S05]  /*08c0*/  @P2 BRA `(.L_x_21) ;  /* 0x0000000000302947 */ /* 0x000fea0003800000 */
[----:B-1----:R-:W1:Y:S01]  /*08d0*/  LDS R5, [UR5+0x34] ;  /* 0x00003405ff057984 */ /* 0x002e620008000800 */
[----:B---3--:R-:W3:Y:S03]  /*08e0*/  LDC.64 R8, c[0x0][0x240] ;  /* 0x00009000ff087b82 */ /* 0x008ee60000000a00 */
[----:B------:R-:W5:Y:S01]  /*08f0*/  LDS R4, [UR5+0x1c] ;  /* 0x00001c05ff047984 */ /* 0x000f620008000800 */
[C---:B---3--:R-:W-:Y:S01]  /*0900*/  SHF.L.U64.HI R9, R8.reuse, 0x1, R9 ;  /* 0x0000000108097819 */ /* 0x048fe20000010209 */
[----:B------:R-:W-:-:S03]  /*0910*/  IMAD.SHL.U32 R8, R8, 0x2, RZ ;  /* 0x0000000208087824 */ /* 0x000fc600078e00ff */
[--C-:B----4-:R-:W-:Y:S02]  /*0920*/  SHF.R.U32.HI R11, RZ, 0x4, R9.reuse ;  /* 0x00000004ff0b7819 */ /* 0x110fe40000011609 */
[----:B------:R-:W-:-:S05]  /*0930*/  SHF.R.U64 R8, R8, 0x4, R9 ;  /* 0x0000000408087819 */ /* 0x000fca0000001209 */
[----:B------:R3:W-:Y:S01]  /*0940*/  STS [UR5+0xc], R8 ;  /* 0x00000c08ff007988 */ /* 0x0007e20008000805 */
[----:B-1----:R-:W-:Y:S02]  /*0950*/  LOP3.LUT R5, R5, 0x7, RZ, 0xb8, !PT ;  /* 0x0000000705057812 */ /* 0x002fe400078eb8ff */
[----:B-----5:R-:W-:-:S03]  /*0960*/  LOP3.LUT R4, R4, 0xf, R11, 0xb8, !PT ;  /* 0x0000000f04047812 */ /* 0x020fc600078eb80b */
[----:B------:R3:W-:Y:S04]  /*0970*/  STS [UR5+0x34], R5 ;  /* 0x00003405ff007988 */ /* 0x0007e80008000805 */
[----:B------:R3:W-:Y:S02]  /*0980*/  STS [UR5+0x1c], R4 ;  /* 0x00001c04ff007988 */ /* 0x0007e40008000805 */
.L_x_21:
[----:B------:R-:W-:Y:S05]  /*0990*/  BSYNC B1 ;  /* 0x0000000000017941 */ /* 0x000fea0003800000 */
.L_x_20:
[----:B------:R-:W-:Y:S04]  /*09a0*/  BSSY B2, `(.L_x_22) ;  /* 0x000001a000027945 */ /* 0x000fe80003800000 */
[----:B------:R-:W-:Y:S04]  /*09b0*/  BSSY B1, `(.L_x_23) ;  /* 0x0000015000017945 */ /* 0x000fe80003800000 */
[----:B------:R-:W-:Y:S05]  /*09c0*/  @P2 BRA `(.L_x_24) ;  /* 0x0000000000202947 */ /* 0x000fea0003800000 */
[----:B-1-3--:R-:W1:Y:S02]  /*09d0*/  LDS R4, [UR5+0x34] ;  /* 0x00003405ff047984 */ /* 0x00ae640008000800 */
[----:B-1----:R-:W-:-:S05]  /*09e0*/  LOP3.LUT R4, R4, 0x38, RZ, 0xb8, !PT ;  /* 0x0000003804047812 */ /* 0x002fca00078eb8ff */
[----:B------:R1:W-:Y:S01]  /*09f0*/  STS [UR5+0x34], R4 ;  /* 0x00003404ff007988 */ /* 0x0003e20008000805 */
[----:B------:R-:W-:Y:S05]  /*0a00*/  @P2 BRA `(.L_x_25) ;  /* 0x0000000000202947 */ /* 0x000fea0003800000 */
[----:B-1----:R-:W1:Y:S01]  /*0a10*/  LDS R4, [UR5+0x8] ;  /* 0x00000805ff047984 */ /* 0x002e620008000800 */
[----:B------:R-:W-:-:S05]  /*0a20*/  IMAD.MOV.U32 R5, RZ, RZ, 0x780 ;  /* 0x00000780ff057424 */ /* 0x000fca00078e00ff */
[----:B-1----:R-:W-:-:S05]  /*0a30*/  LOP3.LUT R4, R4, 0x300, R5, 0xd8, !PT ;  /* 0x0000030004047812 */ /* 0x002fca00078ed805 */
[----:B------:R5:W-:Y:S02]  /*0a40*/  STS [UR5+0x8], R4 ;  /* 0x00000804ff007988 */ /* 0x000be40008000805 */
.L_x_24:
[----:B------:R-:W-:Y:S05]  /*0a50*/  @P2 BRA `(.L_x_26) ;  /* 0x0000000000282947 */ /* 0x000fea0003800000 */
[----:B-1-3-5:R-:W1:Y:S02]  /*0a60*/  LDS R4, [UR5+0x8] ;  /* 0x00000805ff047984 */ /* 0x02ae640008000800 */
[----:B-1----:R-:W-:-:S05]  /*0a70*/  LOP3.LUT R4, R4, 0x1800, RZ, 0xb8, !PT ;  /* 0x0000180004047812 */ /* 0x002fca00078eb8ff */
[----:B------:R3:W-:Y:S02]  /*0a80*/  STS [UR5+0x8], R4 ;  /* 0x00000804ff007988 */ /* 0x0007e40008000805 */
.L_x_25:
[----:B------:R-:W-:Y:S05]  /*0a90*/  @P2 BREAK B1 ;  /* 0x0000000000012942 */ /* 0x000fea0003800000 */
[----:B------:R-:W-:Y:S05]  /*0aa0*/  @P2 BRA `(.L_x_27) ;  /* 0x0000000000242947 */ /* 0x000fea0003800000 */
[----:B-1-3--:R-:W1:Y:S01]  /*0ab0*/  LDS R4, [UR5+0x8] ;  /* 0x00000805ff047984 */ /* 0x00ae620008000800 */
[----:B------:R-:W-:-:S05]  /*0ac0*/  IMAD.MOV.U32 R5, RZ, RZ, 0x6000 ;  /* 0x00006000ff057424 */ /* 0x000fca00078e00ff */
[----:B-1----:R-:W-:-:S04]  /*0ad0*/  LOP3.LUT R4, R4, 0x6000, R5, 0xd8, !PT ;  /* 0x0000600004047812 */ /* 0x002fc800078ed805 */
[----:B------:R-:W-:-:S05]  /*0ae0*/  LOP3.LUT R4, R4, 0x400000, RZ, 0xb8, !PT ;  /* 0x0040000004047812 */ /* 0x000fca00078eb8ff */
[----:B------:R1:W-:Y:S02]  /*0af0*/  STS [UR5+0x8], R4 ;  /* 0x00000804ff007988 */ /* 0x0003e40008000805 */
.L_x_26:
[----:B------:R-:W-:Y:S05]  /*0b00*/  BSYNC B1 ;  /* 0x0000000000017941 */ /* 0x000fea0003800000 */
.L_x_23:
[----:B-1-3-5:R-:W1:Y:S02]  /*0b10*/  @!P2 LDS R4, [UR5+0x8] ;  /* 0x00000805ff04a984 */ /* 0x02ae640008000800 */
[----:B-1----:R-:W-:-:S05]  /*0b20*/  @!P2 LOP3.LUT R4, R4, 0x8000, RZ, 0xb8, !PT ;  /* 0x000080000404a812 */ /* 0x002fca00078eb8ff */
[----:B------:R5:W-:Y:S02]  /*0b30*/  @!P2 STS [UR5+0x8], R4 ;  /* 0x00000804ff00a988 */ /* 0x000be40008000805 */
.L_x_27:
[----:B------:R-:W-:Y:S05]  /*0b40*/  BSYNC B2 ;  /* 0x0000000000027941 */ /* 0x000fea0003800000 */
.L_x_22:
[----:B------:R-:W-:Y:S05]  /*0b50*/  WARPSYNC.ALL ;  /* 0x0000000000007948 */ /* 0x000fea0003800000 */
[----:B------:R-:W-:-:S04]  /*0b60*/  UIADD3 UR19, UR4, 0x80, URZ ;  /* 0x0000008004137890 */ /* 0x000fc8000fffe03f */
[----:B------:R-:W-:-:S04]  /*0b70*/  UIADD3 UR18, UP0, UR19, UR20, URZ ;  /* 0x0000001413127290 */ /* 0x000fc8000ff1e03f */
[----:B------:R-:W-:Y:S01]  /*0b80*/  ULEA.HI.X.SX32 UR19, UR19, UR21, 0x1, UP0 ;  /* 0x0000001513137291 */ /* 0x000fe200080f0e3f */
[----:B------:R-:W-:Y:S11]  /*0b90*/  @P0 BRA `(.L_x_28) ;  /* 0x0000000000280947 */ /* 0x000ff60003800000 */
[----:B-1-3-5:R-:W1:Y:S01]  /*0ba0*/  S2R R4, SR_LANEID ;  /* 0x0000000000047919 */ /* 0x02ae620000000000 */
[----:B------:R-:W-:Y:S05]  /*0bb0*/  WARPSYNC.ALL ;  /* 0x0000000000007948 */ /* 0x000fea0003800000 */
[----:B-1----:R-:W-:-:S05]  /*0bc0*/  IMAD.SHL.U32 R8, R4, 0x4, RZ ;  /* 0x0000000404087824 */ /* 0x002fca00078e00ff */
[----:B------:R-:W1:Y:S01]  /*0bd0*/  LDS R9, [R8+UR5] ;  /* 0x0000000508097984 */ /* 0x000e620008000800 */
[----:B------:R-:W-:-:S05]  /*0be0*/  IADD3 R4, P1, R8, UR18, RZ ;  /* 0x0000001208047c10 */ /* 0x000fca000ff3e0ff */
[----:B------:R-:W-:-:S05]  /*0bf0*/  IMAD.X R5, RZ, RZ, UR19, P1 ;  /* 0x00000013ff057e24 */ /* 0x000fca00088e06ff */
[----:B-1----:R1:W3:Y:S01]  /*0c00*/  ATOMG.E.EXCH.STRONG.GPU PT, RZ, [R4], R9 ;  /* 0x0000000904ff73a8 */ /* 0x0022e200041ee100 */
[----:B------:R-:W-:-:S04]  /*0c10*/  DEPBAR {5,4,3,2,1,0} ;  /* 0x0000003f0000791a */ /* 0x000fc80000000000 */
[----:B------:R1:W-:Y:S01]  /*0c20*/  UTMACCTL.IV [UR18] ;  /* 0x00000000120079b9 */ /* 0x0003e20008000000 */
[----:B------:R-:W-:Y:S01]  /*0c30*/  NOP ;  /* 0x0000000000007918 */ /* 0x000fe20000000000 */
.L_x_28:
[----:B------:R-:W-:Y:S05]  /*0c40*/  @P0 BRA `(.L_x_29) ;  /* 0x00000000000c0947 */ /* 0x000fea0003800000 */
[----:B------:R0:W-:Y:S01]  /*0c50*/  UTMACMDFLUSH ;  /* 0x00000000000079b7 */ /* 0x0001e20000000000 */
[----:B------:R-:W-:Y:S05]  /*0c60*/  @P0 BRA `(.L_x_29) ;  /* 0x0000000000040947 */ /* 0x000fea0003800000 */
[----:B------:R-:W-:-:S04]  /*0c70*/  DEPBAR.LE SB0, 0x0 ;  /* 0x000080000000791a */ /* 0x000fc80000000000 */
.L_x_29:
[----:B------:R-:W-:Y:S05]  /*0c80*/  WARPSYNC.ALL ;  /* 0x0000000000007948 */ /* 0x000fea0003800000 */
[----:B---3--:R-:W-:Y:S06]  /*0c90*/  BAR.SYNC.DEFER_BLOCKING 0x0 ;  /* 0x0000000000007b1d */ /* 0x008fec0000010000 */
[----:B------:R-:W-:Y:S02]  /*0ca0*/  BSSY B2, `(.L_x_30) ;  /* 0x000000b000027945 */ /* 0x000fe40003800000 */
[----:B------:R-:W-:Y:S06]  /*0cb0*/  BAR.SYNC.DEFER_BLOCKING 0x0 ;  /* 0x0000000000007b1d */ /* 0x000fec0000010000 */
[----:B------:R3:W-:Y:S01]  /*0cc0*/  @!P0 STS [R14], RZ ;  /* 0x000000ff0e008388 */ /* 0x0007e20000000800 */
[----:B------:R-:W-:Y:S01]  /*0cd0*/  NOP ;  /* 0x0000000000007918 */ /* 0x000fe20000000000 */
[----:B------:R-:W-:Y:S05]  /*0ce0*/  @P2 BRA `(.L_x_31) ;  /* 0x0000000000182947 */ /* 0x000fea0003800000 */
[----:B-1---5:R-:W1:Y:S01]  /*0cf0*/  LDS R4, [UR5+0x8] ;  /* 0x00000805ff047984 */ /* 0x022e620008000800 */
[----:B------:R-:W5:Y:S01]  /*0d00*/  LDC.64 R8, c[0x0][0x220] ;  /* 0x00008800ff087b82 */ /* 0x000f620000000a00 */
[----:B------:R-:W-:Y:S02]  /*0d10*/  IMAD.MOV.U32 R5, RZ, RZ, 0x70 ;  /* 0x00000070ff057424 */ /* 0x000fe400078e00ff */
[----:B-----5:R5:W-:Y:S03]  /*0d20*/  STS.64 [UR5], R8 ;  /* 0x00000008ff007988 */ /* 0x020be60008000a05 */
[----:B-1----:R-:W-:-:S05]  /*0d30*/  LOP3.LUT R4, R4, 0x10, R5, 0xd8, !PT ;  /* 0x0000001004047812 */ /* 0x002fca00078ed805 */
[----:B------:R5:W-:Y:S02]  /*0d40*/  STS [UR5+0x8], R4 ;  /* 0x00000804ff007988 */ /* 0x000be40008000805 */
.L_x_31:
[----:B-1----:R-:W-:Y:S05]  /*0d50*/  BSYNC B2 ;  /* 0x0000000000027941 */ /* 0x002fea0003800000 */
.L_x_30:
[----:B------:R-:W-:Y:S04]  /*0d60*/  BSSY B3, `(.L_x_32) ;  /* 0x0000011000037945 */ /* 0x000fe80003800000 */
[----:B------:R-:W-:Y:S04]  /*0d70*/  BSSY B2, `(.L_x_33) ;  /* 0x000000e000027945 */ /* 0x000fe80003800000 */
[----:B------:R-:W-:Y:S05]  /*0d80*/  @P2 BRA `(.L_x_34) ;  /* 0x0000000000242947 */ /* 0x000fea0003800000 */
[----:B-----5:R-:W1:Y:S01]  /*0d90*/  LDS R4, [UR5+0x34] ;  /* 0x00003405ff047984 */ /* 0x020e620008000800 */
[----:B------:R-:W-:-:S05]  /*0da0*/  IMAD.MOV.U32 R5, RZ, RZ, 0x3f000000 ;  /* 0x3f000000ff057424 */ /* 0x000fca00078e00ff */
[----:B-1----:R-:W-:-:S05]  /*0db0*/  LOP3.LUT R4, R4, 0xff000000, R5, 0xb8, !PT ;  /* 0xff00000004047812 */ /* 0x002fca00078eb805 */
[----:B------:R1:W-:Y:S01]  /*0dc0*/  STS [UR5+0x34], R4 ;  /* 0x00003404ff007988 */ /* 0x0003e20008000805 */
[----:B------:R-:W-:Y:S05]  /*0dd0*/  @P2 BRA `(.L_x_35) ;  /* 0x00000000001c2947 */ /* 0x000fea0003800000 */
[----:B-1----:R-:W1:Y:S01]  /*0de0*/  LDS R4, [UR5+0x38] ;  /* 0x00003805ff047984 */ /* 0x002e620008000800 */
[----:B------:R-:W-:-:S05]  /*0df0*/  IMAD.MOV.U32 R5, RZ, RZ, 0x3f ;  /* 0x0000003fff057424 */ /* 0x000fca00078e00ff */
[----:B-1----:R-:W-:-:S05]  /*0e00*/  LOP3.LUT R4, R4, 0xff, R5, 0xb8, !PT ;  /* 0x000000ff04047812 */ /* 0x002fca00078eb805 */
[----:B------:R1:W-:Y:S02]  /*0e10*/  STS [UR5+0x38], R4 ;  /* 0x00003804ff007988 */ /* 0x0003e40008000805 */
.L_x_34:
[----:B------:R-:W-:Y:S05]  /*0e20*/  @P2 BREAK B2 ;  /* 0x0000000000022942 */ /* 0x000fea0003800000 */
[----:B------:R-:W-:Y:S05]  /*0e30*/  @P2 BRA `(.L_x_36) ;  /* 0x00000000000c2947 */ /* 0x000fea0003800000 */
[----:B------:R1:W-:Y:S02]  /*0e40*/  STS [UR5+0x20], R3 ;  /* 0x00002003ff007988 */ /* 0x0003e40008000805 */
.L_x_35:
[----:B------:R-:W-:Y:S05]  /*0e50*/  BSYNC B2 ;  /* 0x0000000000027941 */ /* 0x000fea0003800000 */
.L_x_33:
[----:B------:R1:W-:Y:S02]  /*0e60*/  @!P2 STS [UR5+0x24], R2 ;  /* 0x00002402ff00a988 */ /* 0x0003e40008000805 */
.L_x_36:
[----:B------:R-:W-:Y:S05]  /*0e70*/  BSYNC B3 ;  /* 0x0000000000037941 */ /* 0x000fea0003800000 */
.L_x_32:
[----:B------:R-:W-:Y:S05]  /*0e80*/  WARPSYNC.ALL ;  /* 0x0000000000007948 */ /* 0x000fea0003800000 */
[----:B------:R-:W-:Y:S04]  /*0e90*/  BSSY B3, `(.L_x_37) ;  /* 0x000000e000037945 */ /* 0x000fe80003800000 */
[----:B------:R-:W-:Y:S05]  /*0ea0*/  @P2 BRA `(.L_x_38) ;  /* 0x0000000000302947 */ /* 0x000fea0003800000 */
[----:B-1--4-:R-:W1:Y:S01]  /*0eb0*/  LDS R3, [UR5+0x34] ;  /* 0x00003405ff037984 */ /* 0x012e620008000800 */
[----:B-----5:R-:W4:Y:S03]  /*0ec0*/  LDC.64 R4, c[0x0][0x248] ;  /* 0x00009200ff047b82 */ /* 0x020f260000000a00 */
[----:B------:R-:W5:Y:S01]  /*0ed0*/  LDS R2, [UR5+0x1c] ;  /* 0x00001c05ff027984 */ /* 0x000f620008000800 */
[C---:B----4-:R-:W-:Y:S01]  /*0ee0*/  SHF.L.U64.HI R5, R4.reuse, 0x1, R5 ;  /* 0x0000000104057819 */ /* 0x050fe20000010205 */
[----:B------:R-:W-:-:S03]  /*0ef0*/  IMAD.SHL.U32 R4, R4, 0x2, RZ ;  /* 0x0000000204047824 */ /* 0x000fc600078e00ff */
[--C-:B------:R-:W-:Y:S02]  /*0f00*/  SHF.R.U32.HI R9, RZ, 0x4, R5.reuse ;  /* 0x00000004ff097819 */ /* 0x100fe40000011605 */
[----:B------:R-:W-:-:S05]  /*0f10*/  SHF.R.U64 R4, R4, 0x4, R5 ;  /* 0x0000000404047819 */ /* 0x000fca0000001205 */
[----:B------:R4:W-:Y:S01]  /*0f20*/  STS [UR5+0xc], R4 ;  /* 0x00000c04ff007988 */ /* 0x0009e20008000805 */
[----:B-1----:R-:W-:Y:S02]  /*0f30*/  LOP3.LUT R3, R3, 0x7, RZ, 0xb8, !PT ;  /* 0x0000000703037812 */ /* 0x002fe400078eb8ff */
[----:B-----5:R-:W-:-:S03]  /*0f40*/  LOP3.LUT R2, R2, 0xf, R9, 0xb8, !PT ;  /* 0x0000000f02027812 */ /* 0x020fc600078eb809 */
[----:B------:R4:W-:Y:S04]  /*0f50*/  STS [UR5+0x34], R3 ;  /* 0x00003403ff007988 */ /* 0x0009e80008000805 */
[----:B------:R4:W-:Y:S02]  /*0f60*/  STS [UR5+0x1c], R2 ;  /* 0x00001c02ff007988 */ /* 0x0009e40008000805 */
.L_x_38:
[----:B------:R-:W-:Y:S05]  /*0f70*/  BSYNC B3 ;  /* 0x0000000000037941 */ /* 0x000fea0003800000 */
.L_x_37:
[----:B------:R-:W-:Y:S04]  /*0f80*/  BSSY B3, `(.L_x_39) ;  /* 0x000001a000037945 */ /* 0x000fe80003800000 */
[----:B------:R-:W-:Y:S04]  /*0f90*/  BSSY B4, `(.L_x_40) ;  /* 0x0000015000047945 */ /* 0x000fe80003800000 */
[----:B------:R-:W-:Y:S05]  /*0fa0*/  @P2 BRA `(.L_x_41) ;  /* 0x0000000000202947 */ /* 0x000fea0003800000 */
[----:B-1--4-:R-:W1:Y:S02]  /*0fb0*/  LDS R2, [UR5+0x34] ;  /* 0x00003405ff027984 */ /* 0x012e640008000800 */
[----:B-1----:R-:W-:-:S05]  /*0fc0*/  LOP3.LUT R2, R2, 0x38, RZ, 0xb8, !PT ;  /* 0x0000003802027812 */ /* 0x002fca00078eb8ff */
[----:B------:R1:W-:Y:S01]  /*0fd0*/  STS [UR5+0x34], R2 ;  /* 0x00003402ff007988 */ /* 0x0003e20008000805 */
[----:B------:R-:W-:Y:S05]  /*0fe0*/  @P2 BRA `(.L_x_42) ;  /* 0x0000000000202947 */ /* 0x000fea0003800000 */
[----:B-1----:R-:W1:Y:S01]  /*0ff0*/  LDS R2, [UR5+0x8] ;  /* 0x00000805ff027984 */ /* 0x002e620008000800 */
[----:B------:R-:W-:-:S05]  /*1000*/  IMAD.MOV.U32 R3, RZ, RZ, 0x780 ;  /* 0x00000780ff037424 */ /* 0x000fca00078e00ff */
[----:B-1----:R-:W-:-:S05]  /*1010*/  LOP3.LUT R2, R2, 0x300, R3, 0xd8, !PT ;  /* 0x0000030002027812 */ /* 0x002fca00078ed803 */
[----:B------:R1:W-:Y:S02]  /*1020*/  STS [UR5+0x8], R2 ;  /* 0x00000802ff007988 */ /* 0x0003e40008000805 */
.L_x_41:
[----:B------:R-:W-:Y:S05]  /*1030*/  @P2 BRA `(.L_x_43) ;  /* 0x0000000000282947 */ /* 0x000fea0003800000 */
[----:B-1--4-:R-:W1:Y:S02]  /*1040*/  LDS R2, [UR5+0x8] ;  /* 0x00000805ff027984 */ /* 0x012e640008000800 */
[----:B-1----:R-:W-:-:S05]  /*1050*/  LOP3.LUT R2, R2, 0x1800, RZ, 0xb8, !PT ;  /* 0x0000180002027812 */ /* 0x002fca00078eb8ff */
[----:B------:R4:W-:Y:S02]  /*1060*/  STS [UR5+0x8], R2 ;  /* 0x00000802ff007988 */ /* 0x0009e40008000805 */
.L_x_42:
[----:B------:R-:W-:Y:S05]  /*1070*/  @P2 BREAK B4 ;  /* 0x0000000000042942 */ /* 0x000fea0003800000 */
[----:B------:R-:W-:Y:S05]  /*1080*/  @P2 BRA `(.L_x_44) ;  /* 0x0000000000242947 */ /* 0x000fea0003800000 */
[----:B-1--4-:R-:W1:Y:S01]  /*1090*/  LDS R2, [UR5+0x8] ;  /* 0x00000805ff027984 */ /* 0x012e620008000800 */
[----:B------:R-:W-:-:S05]  /*10a0*/  IMAD.MOV.U32 R3, RZ, RZ, 0x6000 ;  /* 0x00006000ff037424 */ /* 0x000fca00078e00ff */
[----:B-1----:R-:W-:-:S04]  /*10b0*/  LOP3.LUT R2, R2, 0x6000, R3, 0xd8, !PT ;  /* 0x0000600002027812 */ /* 0x002fc800078ed803 */
[----:B------:R-:W-:-:S05]  /*10c0*/  LOP3.LUT R2, R2, 0x400000, RZ, 0xb8, !PT ;  /* 0x0040000002027812 */ /* 0x000fca00078eb8ff */
[----:B------:R1:W-:Y:S02]  /*10d0*/  STS [UR5+0x8], R2 ;  /* 0x00000802ff007988 */ /* 0x0003e40008000805 */
.L_x_43:
[----:B------:R-:W-:Y:S05]  /*10e0*/  BSYNC B4 ;  /* 0x0000000000047941 */ /* 0x000fea0003800000 */
.L_x_40:
[----:B-1--4-:R-:W1:Y:S02]  /*10f0*/  @!P2 LDS R2, [UR5+0x8] ;  /* 0x00000805ff02a984 */ /* 0x012e640008000800 */
[----:B-1----:R-:W-:-:S05]  /*1100*/  @!P2 LOP3.LUT R2, R2, 0x8000, RZ, 0xb8, !PT ;  /* 0x000080000202a812 */ /* 0x002fca00078eb8ff */
[----:B------:R1:W-:Y:S02]  /*1110*/  @!P2 STS [UR5+0x8], R2 ;  /* 0x00000802ff00a988 */ /* 0x0003e40008000805 */
.L_x_44:
[----:B------:R-:W-:Y:S05]  /*1120*/  BSYNC B3 ;  /* 0x0000000000037941 */ /* 0x000fea0003800000 */
.L_x_39:
[----:B------:R-:W-:Y:S05]  /*1130*/  WARPSYNC.ALL ;  /* 0x0000000000007948 */ /* 0x000fea0003800000 */
[----:B------:R-:W-:Y:S01]  /*1140*/  UIADD3 UR4, UR4, 0x100, URZ ;  /* 0x0000010004047890 */ /* 0x000fe2000fffe03f */
[----:B------:R-:W-:Y:S01]  /*1150*/  ISETP.GE.AND P1, PT, R10, 0x1, PT ;  /* 0x000000010a00780c */ /* 0x000fe20003f26270 */
[----:B------:R-:W-:Y:S01]  /*1160*/  IMAD.MOV.U32 R24, RZ, RZ, RZ ;  /* 0x000000ffff187224 */ /* 0x000fe200078e00ff */
[----:B-----5:R-:W-:Y:S01]  /*1170*/  SHF.R.U32.HI R8, RZ, 0x5, R0 ;  /* 0x00000005ff087819 */ /* 0x020fe20000011600 */
[----:B------:R-:W-:-:S04]  /*1180*/  UIADD3 UR20, UP0, UR4, UR20, URZ ;  /* 0x0000001404147290 */ /* 0x000fc8000ff1e03f */
[----:B------:R-:W-:Y:S01]  /*1190*/  ULEA.HI.X.SX32 UR21, UR4, UR21, 0x1, UP0 ;  /* 0x0000001504157291 */ /* 0x000fe200080f0e3f */
[----:B------:R-:W-:Y:S11]  /*11a0*/  @P0 BRA `(.L_x_45) ;  /* 0x0000000000280947 */ /* 0x000ff60003800000 */
[----:B-1--4-:R-:W1:Y:S01]  /*11b0*/  S2R R2, SR_LANEID ;  /* 0x0000000000027919 */ /* 0x012e620000000000 */
[----:B------:R-:W-:Y:S05]  /*11c0*/  WARPSYNC.ALL ;  /* 0x0000000000007948 */ /* 0x000fea0003800000 */
[----:B-1----:R-:W-:-:S05]  /*11d0*/  IMAD.SHL.U32 R4, R2, 0x4, RZ ;  /* 0x0000000402047824 */ /* 0x002fca00078e00ff */
[----:B------:R-:W1:Y:S01]  /*11e0*/  LDS R5, [R4+UR5] ;  /* 0x0000000504057984 */ /* 0x000e620008000800 */
[----:B------:R-:W-:-:S05]  /*11f0*/  IADD3 R2, P3, R4, UR20, RZ ;  /* 0x0000001404027c10 */ /* 0x000fca000ff7e0ff */
[----:B------:R-:W-:-:S05]  /*1200*/  IMAD.X R3, RZ, RZ, UR21, P3 ;  /* 0x00000015ff037e24 */ /* 0x000fca00098e06ff */
[----:B-1----:R5:W4:Y:S01]  /*1210*/  ATOMG.E.EXCH.STRONG.GPU PT, RZ, [R2], R5 ;  /* 0x0000000502ff73a8 */ /* 0x002b2200041ee100 */
[----:B------:R-:W-:-:S04]  /*1220*/  DEPBAR {5,4,3,2,1,0} ;  /* 0x0000003f0000791a */ /* 0x000fc80000000000 */
[----:B------:R5:W-:Y:S01]  /*1230*/  UTMACCTL.IV [UR20] ;  /* 0x00000000140079b9 */ /* 0x000be20008000000 */
[----:B------:R-:W-:Y:S01]  /*1240*/  NOP ;  /* 0x0000000000007918 */ /* 0x000fe20000000000 */
.L_x_45:
[----:B------:R-:W-:Y:S05]  /*1250*/  @P0 BRA `(.L_x_46) ;  /* 0x00000000000c0947 */ /* 0x000fea0003800000 */
[----:B------:R0:W-:Y:S01]  /*1260*/  UTMACMDFLUSH ;  /* 0x00000000000079b7 */ /* 0x0001e20000000000 */
[----:B------:R-:W-:Y:S05]  /*1270*/  @P0 BRA `(.L_x_46) ;  /* 0x0000000000040947 */ /* 0x000fea0003800000 */
[----:B------:R-:W-:-:S04]  /*1280*/  DEPBAR.LE SB0, 0x0 ;  /* 0x000080000000791a */ /* 0x000fc80000000000 */
.L_x_46:
[----:B------:R-:W-:Y:S05]  /*1290*/  WARPSYNC.ALL ;  /* 0x0000000000007948 */ /* 0x000fea0003800000 */
[----:B----4-:R-:W-:Y:S01]  /*12a0*/  BAR.SYNC.DEFER_BLOCKING 0x0 ;  /* 0x0000000000007b1d */ /* 0x010fe20000010000 */
[----:B------:R-:W-:Y:S01]  /*12b0*/  R2UR UR22, R8 ;  /* 0x00000000081672ca */ /* 0x000fe200000e0000 */
[----:B------:R-:W-:Y:S01]  /*12c0*/  USHF.L.U32 UR23, UR28, 0x7, URZ ;  /* 0x000000071c177899 */ /* 0x000fe2000800063f */
[----:B------:R-:W-:Y:S01]  /*12d0*/  IMAD.MOV.U32 R25, RZ, RZ, RZ ;  /* 0x000000ffff197224 */ /* 0x000fe200078e00ff */
[----:B------:R-:W-:Y:S02]  /*12e0*/  CS2R R26, SRZ ;  /* 0x00000000001a7805 */ /* 0x000fe4000001ff00 */
[----:B------:R-:W-:Y:S01]  /*12f0*/  CS2R R28, SRZ ;  /* 0x00000000001c7805 */ /* 0x000fe2000001ff00 */
[----:B------:R-:W-:Y:S01]  /*1300*/  VOTEU.ALL UP0, P2 ;  /* 0x00000000003f7886 */ /* 0x000fe20001000000 */
[----:B------:R-:W-:Y:S01]  /*1310*/  UMOV UR6, 0x1 ;  /* 0x0000000100067882 */ /* 0x000fe20000000000 */
[----:B------:R-:W-:Y:S01]  /*1320*/  VOTEU.ALL UP1, P2 ;  /* 0x00000000003f7886 */ /* 0x000fe20001020000 */
[----:B------:R-:W-:Y:S01]  /*1330*/  VOTEU.ALL UP2, P2 ;  /* 0x00000000003f7886 */ /* 0x000fe20001040000 */
[----:B------:R-:W-:Y:S01]  /*1340*/  VOTEU.ALL UP3, P2 ;  /* 0x00000000003f7886 */ /* 0x000fe20001060000 */
[----:B------:R-:W-:-:S04]  /*1350*/  @!UP0 UIADD3 UR8, -UR6, 0x100000, URZ ;  /* 0x0010000006088890 */ /* 0x000fc8000fffe13f */
[----:B------:R-:W-:Y:S02]  /*1360*/  @!UP0 USHF.L.U32 UR9, UR8, 0xb, URZ ;  /* 0x0000000b08098899 */ /* 0x000fe4000800063f */
[----:B------:R-:W-:Y:S01]  /*1370*/  @!UP0 USHF.L.U32 UR8, UR8, 0x1, URZ ;  /* 0x0000000108088899 */ /* 0x000fe2000800063f */
[----:B------:R-:W-:Y:S01]  /*1380*/  CS2R R30, SRZ ;  /* 0x00000000001e7805 */ /* 0x000fe2000001ff00 */
        /* <DEDUP_REMOVED lines=12> */
[----:B------:R-:W-:Y:S01]  /*1450*/  VOTEU.ALL UP0, P2 ;  /* 0x00000000003f7886 */ /* 0x000fe20001000000 */
[----:B------:R-:W-:Y:S02]  /*1460*/  CS2R R38, SRZ ;  /* 0x0000000000267805 */ /* 0x000fe4000001ff00 */
[----:B------:R-:W-:Y:S02]  /*1470*/  CS2R R40, SRZ ;  /* 0x0000000000287805 */ /* 0x000fe4000001ff00 */
[----:B------:R-:W-:Y:S02]  /*1480*/  CS2R R42, SRZ ;  /* 0x00000000002a7805 */ /* 0x000fe4000001ff00 */
[----:B------:R-:W-:Y:S01]  /*1490*/  CS2R R44, SRZ ;  /* 0x00000000002c7805 */ /* 0x000fe2000001ff00 */
[----:B------:R-:W4:Y:S02]  /*14a0*/  FENCE.VIEW.ASYNC.S ;  /* 0x00000000000073c6 */ /* 0x000f240000000000 */
[----:B----4-:R-:W4:Y:S02]  /*14b0*/  @!UP0 SYNCS.EXCH.64 URZ, [UR5+0xc000], UR8 ;  /* 0x00c00008053f85b2 */ /* 0x010f240008000100 */
[----:B----4-:R-:W-:Y:S01]  /*14c0*/  BAR.SYNC.DEFER_BLOCKING 0x0 ;  /* 0x0000000000007b1d */ /* 0x010fe20000010000 */
[----:B------:R-:W-:-:S02]  /*14d0*/  CS2R R46, SRZ ;  /* 0x00000000002e7805 */ /* 0x000fc4000001ff00 */
[----:B------:R-:W-:Y:S02]  /*14e0*/  CS2R R48, SRZ ;  /* 0x0000000000307805 */ /* 0x000fe4000001ff00 */
[----:B------:R-:W-:Y:S02]  /*14f0*/  CS2R R50, SRZ ;  /* 0x0000000000327805 */ /* 0x000fe4000001ff00 */
[----:B------:R-:W-:Y:S02]  /*1500*/  CS2R R52, SRZ ;  /* 0x0000000000347805 */ /* 0x000fe4000001ff00 */
[----:B------:R-:W-:Y:S01]  /*1510*/  CS2R R54, SRZ ;  /* 0x0000000000367805 */ /* 0x000fe2000001ff00 */
[----:B------:R4:W1:Y:S02]  /*1520*/  @!UP1 SYNCS.EXCH.64 URZ, [UR5+0xc008], UR10 ;  /* 0x00c0080a053f95b2 */ /* 0x0008640008000100 */
[----:B-1----:R-:W-:Y:S01]  /*1530*/  BAR.SYNC.DEFER_BLOCKING 0x0 ;  /* 0x0000000000007b1d */ /* 0x002fe20000010000 */
[----:B----4-:R-:W-:-:S05]  /*1540*/  USHF.L.U32 UR11, UR29, 0x6, URZ ;  /* 0x000000061d0b7899 */ /* 0x010fca000800063f */
[----:B------:R1:W4:Y:S02]  /*1550*/  @!UP2 SYNCS.EXCH.64 URZ, [UR5+0xc010], UR12 ;  /* 0x00c0100c053fa5b2 */ /* 0x0003240008000100 */
[----:B----4-:R-:W-:Y:S06]  /*1560*/  BAR.SYNC.DEFER_BLOCKING 0x0 ;  /* 0x0000000000007b1d */ /* 0x010fec0000010000 */
[----:B------:R1:W4:Y:S01]  /*1570*/  @!UP3 SYNCS.EXCH.64 URZ, [UR5+0xc018], UR6 ;  /* 0x00c01806053fb5b2 */ /* 0x0003220008000100 */
[----:B------:R-:W-:Y:S05]  /*1580*/  @!P1 BRA `(.L_x_47) ;  /* 0x0000000400509947 */ /* 0x000fea0003800000 */
[----:B------:R-:W-:Y:S02]  /*1590*/  CS2R R24, SRZ ;  /* 0x0000000000187805 */ /* 0x000fe4000001ff00 */
[----:B------:R-:W-:Y:S02]  /*15a0*/  CS2R R26, SRZ ;  /* 0x00000000001a7805 */ /* 0x000fe4000001ff00 */
[----:B------:R-:W-:Y:S02]  /*15b0*/  CS2R R28, SRZ ;  /* 0x00000000001c7805 */ /* 0x000fe4000001ff00 */
[----:B------:R-:W-:Y:S02]  /*15c0*/  CS2R R30, SRZ ;  /* 0x00000000001e7805 */ /* 0x000fe4000001ff00 */
[----:B------:R-:W-:Y:S02]  /*15d0*/  CS2R R32, SRZ ;  /* 0x0000000000207805 */ /* 0x000fe4000001ff00 */
[----:B------:R-:W-:-:S02]  /*15e0*/  CS2R R34, SRZ ;  /* 0x0000000000227805 */ /* 0x000fc4000001ff00 */
        /* <DEDUP_REMOVED lines=9> */
[----:B------:R-:W-:Y:S01]  /*1680*/  CS2R R54, SRZ ;  /* 0x0000000000367805 */ /* 0x000fe2000001ff00 */
[----:B------:R-:W-:Y:S01]  /*1690*/  UMOV UR4, URZ ;  /* 0x0000003f00047c82 */ /* 0x000fe20008000000 */
[----:B------:R-:W-:-:S05]  /*16a0*/  UMOV UR10, URZ ;  /* 0x0000003f000a7c82 */ /* 0x000fca0008000000 */
.L_x_49:
[----:B----4-:R-:W-:Y:S01]  /*16b0*/  BAR.SYNC.DEFER_BLOCKING 0x0 ;  /* 0x0000000000007b1d */ /* 0x010fe20000010000 */
[----:B------:R-:W-:Y:S01]  /*16c0*/  ULEA UR15, UR4, UR5, 0x3 ;  /* 0x00000005040f7291 */ /* 0x000fe2000f8e183f */
[----:B-----5:R-:W-:Y:S01]  /*16d0*/  @!P2 IMAD.MOV.U32 R2, RZ, RZ, 0x3000 ;  /* 0x00003000ff02a424 */ /* 0x020fe200078e00ff */
[----:B------:R-:W-:Y:S01]  /*16e0*/  ELECT P0, URZ, PT ;  /* 0x00000000003f782f */ /* 0x000fe20003800000 */
[----:B------:R-:W-:-:S03]  /*16f0*/  ULEA UR8, UR4, UR5, 0xc ;  /* 0x0000000504087291 */ /* 0x000fc6000f8e603f */
[----:B------:R-:W-:Y:S02]  /*1700*/  ISETP.LT.U32.AND P0, PT, R6, 0x20, P0 ;  /* 0x000000200600780c */ /* 0x000fe40000701070 */
[----:B------:R-:W-:Y:S01]  /*1710*/  ELECT P1, URZ, PT ;  /* 0x00000000003f782f */ /* 0x000fe20003820000 */
[----:B------:R-:W-:-:S03]  /*1720*/  UIADD3 UR8, UR8, 0x8000, URZ ;  /* 0x0000800008087890 */ /* 0x000fc6000fffe03f */
[----:B------:R-:W-:Y:S01]  /*1730*/  ISETP.LT.U32.AND P1, PT, R6, 0x40, P1 ;  /* 0x000000400600780c */ /* 0x000fe20000f21070 */
[----:B------:R-:W-:Y:S02]  /*1740*/  ULEA UR14, UR4, UR5, 0xd ;  /* 0x00000005040e7291 */ /* 0x000fe4000f8e683f */
[----:B------:R-:W-:Y:S01]  /*1750*/  ULOP3.LUT UR26, UR22, 0x1, URZ, 0xc0, !UPT ;  /* 0x00000001161a7892 */ /* 0x000fe2000f8ec03f */
[----:B------:R-:W-:-:S03]  /*1760*/  UMOV UR27, UR10 ;  /* 0x0000000a001b7c82 */ /* 0x000fc60008000000 */
[----:B------:R-:W-:Y:S01]  /*1770*/  ULEA UR24, UR26, UR14, 0xc ;  /* 0x0000000e1a187291 */ /* 0x000fe2000f8e603f */
[----:B------:R-:W-:Y:S01]  /*1780*/  VOTEU.ANY UP0, P0 ;  /* 0x00000000003f7886 */ /* 0x000fe20000000100 */
[----:B------:R-:W-:Y:S01]  /*1790*/  VOTEU.ANY UP2, P0 ;  /* 0x00000000003f7886 */ /* 0x000fe20000040100 */
[----:B------:R-:W-:Y:S01]  /*17a0*/  ULEA UR26, UR26, UR23, 0x6 ;  /* 0x000000171a1a7291 */ /* 0x000fe2000f8e303f */
[----:B------:R4:W-:Y:S02]  /*17b0*/  @!P2 SYNCS.ARRIVE.TRANS64 RZ, [UR15+0xc000], R2 ;  /* 0x00c00002ffffa9a7 */ /* 0x0009e4000800000f */
[----:B------:R-:W-:Y:S01]  /*17c0*/  VOTEU.ANY UP1, P1 ;  /* 0x00000000003f7886 */ /* 0x000fe20000820100 */
[----:B------:R-:W-:Y:S01]  /*17d0*/  @UP0 UIADD3 UR9, UR15, 0xc000, URZ ;  /* 0x0000c0000f090890 */ /* 0x000fe2000fffe03f */
[----:B-1----:R-:W-:Y:S01]  /*17e0*/  @UP0 UMOV UR6, UR16 ;  /* 0x0000001000060c82 */ /* 0x002fe20008000000 */
[----:B------:R-:W-:Y:S01]  /*17f0*/  @UP0 UMOV UR7, UR17 ;  /* 0x0000001100070c82 */ /* 0x000fe20008000000 */
[----:B------:R-:W-:Y:S01]  /*1800*/  BAR.SYNC.DEFER_BLOCKING 0x0 ;  /* 0x0000000000007b1d */ /* 0x000fe20000010000 */
[----:B------:R-:W-:Y:S01]  /*1810*/  @UP1 UIADD3 UR25, UR15, 0xc000, URZ ;  /* 0x0000c0000f191890 */ /* 0x000fe2000fffe03f */
[----:B----4-:R-:W-:-:S04]  /*1820*/  SHF.L.U32 R2, R7, 0x1f, RZ ;  /* 0x0000001f07027819 */ /* 0x010fc800000006ff */
[----:B------:R-:W-:Y:S01]  /*1830*/  VOTEU.ANY UP3, P1 ;  /* 0x00000000003f7886 */ /* 0x000fe20000860100 */
[----:B------:R-:W-:Y:S01]  /*1840*/  @UP1 UMOV UR12, UR18 ;  /* 0x00000012000c1c82 */ /* 0x000fe20008000000 */
[----:B------:R-:W-:Y:S01]  /*1850*/  @UP1 UMOV UR13, UR19 ;  /* 0x00000013000d1c82 */ /* 0x000fe20008000000 */
[----:B------:R1:W-:Y:S01]  /*1860*/  @UP2 UTMALDG.2D [UR8], [UR6] ;  /* 0x00000008060025b4 */ /* 0x0003e20008008000 */
[----:B------:R4:W-:Y:S06]  /*1870*/  MEMBAR.ALL.CTA ;  /* 0x0000000000007992 */ /* 0x0009ec0000008000 */
[----:B----4-:R-:W4:Y:S02]  /*1880*/  FENCE.VIEW.ASYNC.S ;  /* 0x00000000000073c6 */ /* 0x010f240000000000 */
[----:B----4-:R-:W-:Y:S06]  /*1890*/  BAR.SYNC.DEFER_BLOCKING 0x0 ;  /* 0x0000000000007b1d */ /* 0x010fec0000010000 */
[----:B------:R1:W-:Y:S02]  /*18a0*/  @UP3 UTMALDG.2D [UR24], [UR12] ;  /* 0x000000180c0035b4 */ /* 0x0003e40008008000 */
[----:B------:R-:W-:Y:S06]  /*18b0*/  BAR.SYNC.DEFER_BLOCKING 0x0 ;  /* 0x0000000000007b1d */ /* 0x000fec0000010000 */
[----:B------:R-:W4:Y:S02]  /*18c0*/  SYNCS.PHASECHK.TRANS64.TRYWAIT P0, [UR15+0xc000], R2 ;  /* 0x00c00002ff0075a7 */ /* 0x000f24000800014f */
[----:B-1--4-:R-:W-:Y:S05]  /*18d0*/  @!P0 BRA `(.L_x_48) ;  /* 0x0000000400748947 */ /* 0x012fea0003800000 */
.L_x_50:
[----:B------:R-:W-:Y:S01]  /*18e0*/  USHF.L.U32 UR6, UR22, 0x6, URZ ;  /* 0x0000000616067899 */ /* 0x000fe2000800063f */
[----:B------:R-:W-:Y:S02]  /*18f0*/  WARPGROUP.DEPBAR.LE gsb0, 0x0 ;  /* 0x00008000000079c5 */ /* 0x000fe40000010000 */
[----:B------:R-:W-:Y:S01]  /*1900*/  USHF.R.U32.HI UR7, URZ, 0x4, UR8 ;  /* 0x000000043f077899 */ /* 0x000fe20008011608 */
[----:B------:R-:W-:Y:S01]  /*1910*/  WARPGROUP.ARRIVE ;  /* 0x00000000000079c5 */ /* 0x000fe20000000000 */
[----:B------:R-:W-:Y:S01]  /*1920*/  ULOP3.LUT UR6, UR6, 0x100, URZ, 0xc0, !UPT ;  /* 0x0000010006067892 */ /* 0x000fe2000f8ec03f */
[----:B------:R-:W1:Y:S01]  /*1930*/  LDC R2, c[0x0][0x230] ;  /* 0x00008c00ff027b82 */ /* 0x000e620000000800 */
[----:B------:R-:W-:Y:S01]  /*1940*/  UMOV UR13, 0x80000020 ;  /* 0x80000020000d7882 */ /* 0x000fe20000000000 */
[----:B------:R-:W-:Y:S01]  /*1950*/  UMOV UR15, 0x40000040 ;  /* 0x40000040000f7882 */ /* 0x000fe20000000000 */
[----:B------:R-:W-:Y:S02]  /*1960*/  ULEA.HI UR8, UR14, UR6, URZ, 0x1c ;  /* 0x000000060e087291 */ /* 0x000fe4000f8fe03f */
[----:B------:R-:W-:-:S02]  /*1970*/  USGXT.U32 UR6, UR7, 0xe ;  /* 0x0000000e0706789a */ /* 0x000fc40008000000 */
[----:B------:R-:W-:Y:S02]  /*1980*/  ULOP3.LUT UR8, UR8, 0x3fff, URZ, 0xc0, !UPT ;  /* 0x00003fff08087892 */ /* 0x000fe4000f8ec03f */
[----:B------:R-:W-:Y:S02]  /*1990*/  UIADD3 UR10, UR10, 0x20, URZ ;  /* 0x000000200a0a7890 */ /* 0x000fe4000fffe03f */
[----:B------:R-:W-:Y:S01]  /*19a0*/  UIADD3 UR4, UR4, 0x1, URZ ;  /* 0x0000000104047890 */ /* 0x000fe2000fffe03f */
[----:B------:R-:W-:Y:S02]  /*19b0*/  UMOV UR12, UR6 ;  /* 0x00000006000c7c82 */ /* 0x000fe40008000000 */
[----:B------:R-:W-:Y:S01]  /*19c0*/  UMOV UR14, UR8 ;  /* 0x00000008000e7c82 */ /* 0x000fe20008000000 */
[----:B------:R-:W-:Y:S01]  /*19d0*/  UMOV UR7, URZ ;  /* 0x0000003f00077c82 */ /* 0x000fe20008000000 */
[----:B------:R-:W-:Y:S01]  /*19e0*/  HGMMA.64x64x16.F32 R24, gdesc[UR12].tnspB, R24 ;  /* 0x40e000000c1879f0 */ /* 0x000fe20008700818 */
[----:B------:R-:W-:Y:S01]  /*19f0*/  UMOV UR12, 0xfffffffe ;  /* 0xfffffffe000c7882 */ /* 0x000fe20000000000 */
[----:B------:R-:W-:Y:S01]  /*1a00*/  UMOV UR13, 0x7fffffdf ;  /* 0x7fffffdf000d7882 */ /* 0x000fe20000000000 */
[----:B------:R-:W-:Y:S01]  /*1a10*/  UMOV UR14, 0x80 ;  /* 0x00000080000e7882 */ /* 0x000fe20000000000 */
[----:B------:R-:W-:Y:S01]  /*1a20*/  UMOV UR15, 0x40000040 ;  /* 0x40000040000f7882 */ /* 0x000fe20000000000 */
[----:B------:R-:W-:Y:S01]  /*1a30*/  UMOV UR9, URZ ;  /* 0x0000003f00097c82 */ /* 0x000fe20008000000 */
[----:B------:R-:W-:Y:S01]  /*1a40*/  UISETP.NE.U32.AND UP0, UPT, UR4, 0x4, UPT ;  /* 0x000000040400788c */ /* 0x000fe2000bf05070 */
[----:B-1----:R-:W-:Y:S01]  /*1a50*/  ISETP.LE.AND P0, PT, R2, UR10, PT ;  /* 0x0000000a02007c0c */ /* 0x002fe2000bf03270 */
[----:B------:R-:W-:-:S02]  /*1a60*/  UIADD3.64 UR12, UR6, -UR12, URZ ;  /* 0x8000000c060c7297 */ /* 0x000fc4000fffe03f */
[----:B------:R-:W-:Y:S02]  /*1a70*/  UIADD3.64 UR14, UR8, UR14, URZ ;  /* 0x0000000e080e7297 */ /* 0x000fe4000fffe03f */
[----:B------:R-:W-:Y:S02]  /*1a80*/  USEL UR6, URZ, 0x1, UP0 ;  /* 0x000000013f067887 */ /* 0x000fe40008000000 */
[----:B------:R-:W-:-:S04]  /*1a90*/  USEL UR4, UR4, URZ, UP0 ;  /* 0x0000003f04047287 */ /* 0x000fc80008000000 */
[----:B------:R-:W-:Y:S01]  /*1aa0*/  LOP3.LUT R7, R7, UR6, RZ, 0x3c, !PT ;  /* 0x0000000607077c12 */ /* 0x000fe2000f8e3cff */
[----:B------:R-:W-:Y:S01]  /*1ab0*/  HGMMA.64x64x16.F32 R24, gdesc[UR12].tnspB, R24, gsb0 ;  /* 0x40e000000c1879f0 */ /* 0x000fe20008000818 */
[----:B------:R-:W-:Y:S06]  /*1ac0*/  @!P0 BRA `(.L_x_49) ;  /* 0xfffffff800f88947 */ /* 0x000fec000383ffff */
.L_x_47:
[----:B------:R-:W-:Y:S02]  /*1ad0*/  WARPGROUP.DEPBAR.LE gsb0, 0x0 ;  /* 0x00008000000079c5 */ /* 0x000fe40000010000 */
[----:B----4-:R-:W-:Y:S01]  /*1ae0*/  BAR.SYNC.DEFER_BLOCKING 0x0 ;  /* 0x0000000000007b1d */ /* 0x010fe20000010000 */
[C---:B-----5:R-:W-:Y:S01]  /*1af0*/  IMAD.SHL.U32 R2, R0.reuse, 0x80, RZ ;  /* 0x0000008000027824 */ /* 0x060fe200078e00ff */
[----:B------:R-:W-:Y:S01]  /*1b00*/  F2FP.F16.F32.PACK_AB R24, R25, R24 ;  /* 0x000000181918723e */ /* 0x000fe200000000ff */
[----:B------:R-:W-:Y:S01]  /*1b10*/  IMAD.SHL.U32 R3, R0, 0x40, RZ ;  /* 0x0000004000037824 */ /* 0x000fe200078e00ff */
[----:B------:R-:W-:Y:S02]  /*1b20*/  F2FP.F16.F32.PACK_AB R25, R27, R26 ;  /* 0x0000001a1b19723e */ /* 0x000fe400000000ff */
[----:B------:R-:W-:Y:S02]  /*1b30*/  ELECT P0, URZ, PT ;  /* 0x00000000003f782f */ /* 0x000fe40003800000 */
[----:B------:R-:W-:Y:S01]  /*1b40*/  LOP3.LUT R2, R2, 0x780, RZ, 0xc0, !PT ;  /* 0x0000078002027812 */ /* 0x000fe200078ec0ff */
[----:B------:R-:W-:Y:S01]  /*1b50*/  ULOP3.LUT UR22, UR22, 0x1, URZ, 0xc0, !UPT ;  /* 0x0000000116167892 */ /* 0x000fe2000f8ec03f */
[----:B------:R-:W-:Y:S01]  /*1b60*/  F2FP.F16.F32.PACK_AB R32, R33, R32 ;  /* 0x000000202120723e */ /* 0x000fe200000000ff */
[----:B------:R-:W-:Y:S01]  /*1b70*/  UMOV UR10, UR11 ;  /* 0x0000000b000a7c82 */ /* 0x000fe20008000000 */
[----:B------:R-:W-:Y:S01]  /*1b80*/  LOP3.LUT R4, R2, 0x3800, R3, 0xf8, !PT ;  /* 0x0000380002047812 */ /* 0x000fe200078ef803 */
[----:B------:R-:W-:Y:S01]  /*1b90*/  IMAD.SHL.U32 R2, R0, 0x10, RZ ;  /* 0x0000001000027824 */ /* 0x000fe200078e00ff */
[----:B------:R-:W-:Y:S01]  /*1ba0*/  F2FP.F16.F32.PACK_AB R26, R29, R28 ;  /* 0x0000001c1d1a723e */ /* 0x000fe200000000ff */
[----:B------:R-:W-:Y:S01]  /*1bb0*/  ULEA UR8, UR22, UR5, 0xd ;  /* 0x0000000516087291 */ /* 0x000fe2000f8e683f */
[----:B------:R-:W-:Y:S01]  /*1bc0*/  F2FP.F16.F32.PACK_AB R27, R31, R30 ;  /* 0x0000001e1f1b723e */ /* 0x000fe200000000ff */
[----:B------:R-:W-:Y:S01]  /*1bd0*/  ULEA UR9, UR22, UR23, 0x6 ;  /* 0x0000001716097291 */ /* 0x000fe2000f8e303f */
[----:B------:R-:W-:-:S02]  /*1be0*/  LOP3.LUT R3, R2, 0x70, RZ, 0xc0, !PT ;  /* 0x0000007002037812 */ /* 0x000fc400078ec0ff */
[----:B------:R-:W-:Y:S02]  /*1bf0*/  F2FP.F16.F32.PACK_AB R33, R35, R34 ;  /* 0x000000222321723e */ /* 0x000fe400000000ff */
[----:B------:R-:W-:Y:S02]  /*1c00*/  LOP3.LUT R3, R3, 0x10, R0, 0x78, !PT ;  /* 0x0000001003037812 */ /* 0x000fe400078e7800 */
[----:B------:R-:W-:Y:S01]  /*1c10*/  F2FP.F16.F32.PACK_AB R40, R41, R40 ;  /* 0x000000282928723e */ /* 0x000fe200000000ff */
[----:B------:R-:W4:Y:S02]  /*1c20*/  @!P2 SYNCS.CCTL.IV [UR5+0xc000] ;  /* 0x00c00000ff00a9b1 */ /* 0x000f240008000005 */
[----:B----4-:R-:W-:Y:S01]  /*1c30*/  BAR.SYNC.DEFER_BLOCKING 0x0 ;  /* 0x0000000000007b1d */ /* 0x010fe20000010000 */
[----:B------:R-:W-:Y:S02]  /*1c40*/  LOP3.LUT R3, R4, R3, RZ, 0xfc, !PT ;  /* 0x0000000304037212 */ /* 0x000fe400078efcff */
[----:B------:R-:W-:-:S02]  /*1c50*/  F2FP.F16.F32.PACK_AB R34, R37, R36 ;  /* 0x000000242522723e */ /* 0x000fc400000000ff */
[C---:B------:R-:W-:Y:S01]  /*1c60*/  LOP3.LUT R2, R3.reuse, 0x20, RZ, 0x3c, !PT ;  /* 0x0000002003027812 */ /* 0x040fe200078e3cff */
[C---:B------:R-:W-:Y:S01]  /*1c70*/  VIADD R0, R3.reuse, UR5 ;  /* 0x0000000503007c36 */ /* 0x040fe20008000000 */
[C---:B------:R-:W-:Y:S02]  /*1c80*/  LOP3.LUT R4, R3.reuse, 0x40, RZ, 0x3c, !PT ;  /* 0x0000004003047812 */ /* 0x040fe400078e3cff */
[----:B------:R-:W-:Y:S01]  /*1c90*/  LOP3.LUT R3, R3, 0x60, RZ, 0x3c, !PT ;  /* 0x0000006003037812 */ /* 0x000fe200078e3cff */
[----:B------:R-:W-:Y:S01]  /*1ca0*/  VIADD R2, R2, UR5 ;  /* 0x0000000502027c36 */ /* 0x000fe20008000000 */
[----:B------:R-:W-:Y:S01]  /*1cb0*/  F2FP.F16.F32.PACK_AB R35, R39, R38 ;  /* 0x000000262723723e */ /* 0x000fe200000000ff */
[----:B------:R-:W-:Y:S01]  /*1cc0*/  VIADD R4, R4, UR5 ;  /* 0x0000000504047c36 */ /* 0x000fe20008000000 */
[----:B------:R-:W-:Y:S01]  /*1cd0*/  F2FP.F16.F32.PACK_AB R41, R43, R42 ;  /* 0x0000002a2b29723e */ /* 0x000fe200000000ff */
[----:B------:R-:W-:Y:S01]  /*1ce0*/  VIADD R3, R3, UR5 ;  /* 0x0000000503037c36 */ /* 0x000fe20008000000 */
[----:B------:R-:W-:-:S02]  /*1cf0*/  F2FP.F16.F32.PACK_AB R48, R49, R48 ;  /* 0x000000303130723e */ /* 0x000fc400000000ff */
[----:B------:R-:W-:Y:S02]  /*1d00*/  F2FP.F16.F32.PACK_AB R42, R45, R44 ;  /* 0x0000002c2d2a723e */ /* 0x000fe400000000ff */
[----:B------:R-:W-:Y:S02]  /*1d10*/  F2FP.F16.F32.PACK_AB R43, R47, R46 ;  /* 0x0000002e2f2b723e */ /* 0x000fe400000000ff */
[----:B------:R-:W-:Y:S02]  /*1d20*/  F2FP.F16.F32.PACK_AB R49, R51, R50 ;  /* 0x000000323331723e */ /* 0x000fe400000000ff */
[----:B------:R-:W-:Y:S01]  /*1d30*/  F2FP.F16.F32.PACK_AB R50, R53, R52 ;  /* 0x000000343532723e */ /* 0x000fe200000000ff */
[----:B------:R-:W4:Y:S02]  /*1d40*/  @!P2 SYNCS.CCTL.IV [UR5+0xc008] ;  /* 0x00c00800ff00a9b1 */ /* 0x000f240008000005 */
[----:B----4-:R-:W-:Y:S01]  /*1d50*/  BAR.SYNC.DEFER_BLOCKING 0x0 ;  /* 0x0000000000007b1d */ /* 0x010fe20000010000 */
[----:B------:R-:W-:-:S02]  /*1d60*/  F2FP.F16.F32.PACK_AB R51, R55, R54 ;  /* 0x000000363733723e */ /* 0x000fc400000000ff */
[----:B------:R-:W-:-:S13]  /*1d70*/  ISETP.LT.U32.AND P0, PT, R6, 0x40, P0 ;  /* 0x000000400600780c */ /* 0x000fda0000701070 */
[----:B------:R-:W-:Y:S01]  /*1d80*/  VOTEU.ANY UP0, P0 ;  /* 0x00000000003f7886 */ /* 0x000fe20000000100 */
[----:B------:R-:W-:-:S04]  /*1d90*/  VOTEU.ANY UP1, P0 ;  /* 0x00000000003f7886 */ /* 0x000fc80000020100 */
[----:B-1----:R-:W-:Y:S01]  /*1da0*/  @UP0 UMOV UR6, UR20 ;  /* 0x0000001400060c82 */ /* 0x002fe20008000000 */
[----:B------:R-:W-:Y:S01]  /*1db0*/  @UP0 UMOV UR7, UR21 ;  /* 0x0000001500070c82 */ /* 0x000fe20008000000 */
[----:B------:R-:W1:Y:S02]  /*1dc0*/  @!P2 SYNCS.CCTL.IV [UR5+0xc010] ;  /* 0x00c01000ff00a9b1 */ /* 0x000e640008000005 */
[----:B-1----:R-:W-:Y:S06]  /*1dd0*/  BAR.SYNC.DEFER_BLOCKING 0x0 ;  /* 0x0000000000007b1d */ /* 0x002fec0000010000 */
[----:B------:R-:W1:Y:S02]  /*1de0*/  @!P2 SYNCS.CCTL.IV [UR5+0xc018] ;  /* 0x00c01800ff00a9b1 */ /* 0x000e640008000005 */
[----:B-1----:R-:W-:Y:S04]  /*1df0*/  STSM.16.M88.4 [R0], R24 ;  /* 0x0000001800007844 */ /* 0x002fe80000000200 */
[----:B------:R-:W-:Y:S04]  /*1e00*/  STSM.16.M88.4 [R2], R32 ;  /* 0x0000002002007844 */ /* 0x000fe80000000200 */
[----:B------:R-:W-:Y:S04]  /*1e10*/  STSM.16.M88.4 [R4], R40 ;  /* 0x0000002804007844 */ /* 0x000fe80000000200 */
[----:B------:R-:W-:Y:S01]  /*1e20*/  STSM.16.M88.4 [R3], R48 ;  /* 0x0000003003007844 */ /* 0x000fe20000000200 */
[----:B------:R1:W-:Y:S06]  /*1e30*/  MEMBAR.ALL.CTA ;  /* 0x0000000000007992 */ /* 0x0003ec0000008000 */
[----:B-1----:R-:W1:Y:S02]  /*1e40*/  FENCE.VIEW.ASYNC.S ;  /* 0x00000000000073c6 */ /* 0x002e640000000000 */
[----:B-1----:R-:W-:Y:S06]  /*1e50*/  BAR.SYNC.DEFER_BLOCKING 0x0 ;  /* 0x0000000000007b1d */ /* 0x002fec0000010000 */
[----:B------:R1:W-:Y:S01]  /*1e60*/  @UP1 UTMASTG.2D [UR8], [UR6] ;  /* 0x00000008060013b5 */ /* 0x0003e20008008000 */
[----:B------:R0:W-:Y:S01]  /*1e70*/  UTMACMDFLUSH ;  /* 0x00000000000079b7 */ /* 0x0001e20000000000 */
[----:B------:R-:W-:-:S04]  /*1e80*/  DEPBAR.LE SB0, 0x0 ;  /* 0x000080000000791a */ /* 0x000fc80000000000 */
[----:B------:R-:W-:Y:S06]  /*1e90*/  BAR.SYNC.DEFER_BLOCKING 0x0 ;  /* 0x0000000000007b1d */ /* 0x000fec0000010000 */
[----:B-1----:R-:W-:Y:S05]  /*1ea0*/  EXIT ;  /* 0x000000000000794d */ /* 0x002fea0003800000 */
.L_x_48:
[----:B------:R-:W1:Y:S02]  /*1eb0*/  SYNCS.PHASECHK.TRANS64.TRYWAIT P0, [UR15+0xc000], R2 ;  /* 0x00c00002ff0075a7 */ /* 0x000e64000800014f */
[----:B-1----:R-:W-:Y:S05]  /*1ec0*/  @!P0 BRA `(.L_x_48) ;  /* 0xfffffffc00f88947 */ /* 0x002fea000383ffff */
[----:B------:R-:W-:Y:S05]  /*1ed0*/  BRA `(.L_x_50) ;  /* 0xfffffff800807947 */ /* 0x000fea000383ffff */
.L_x_51:
[----:B------:R-:W-:-:S00]  /*1ee0*/  BRA `(.L_x_51) ;  /* 0xfffffffc00fc7947 */ /* 0x000fc0000383ffff */
[----:B------:R-:W-:-:S00]  /*1ef0*/  NOP ;  /* 0x0000000000007918 */ /* 0x000fc00000000000 */
        /* <DEDUP_REMOVED lines=8> */
.L_x_52:


//--------------------- .nv.shared.gluon_wgmma    --------------------------
	.section	.nv.shared.gluon_wgmma,"aw",@nobits
	.sectionflags	@""
	.align	16
	.zero		1024


//--------------------- .nv.shared.reserved.0     --------------------------
	.section	.nv.shared.reserved.0,"aw",@nobits
	.weak		__nv_reservedSMEM_offset_0_alias
	.size		__nv_reservedSMEM_offset_0_alias, 0, 0
	.other		__nv_reservedSMEM_offset_0_alias,@"STO_CUDA_RESERVED_SHARED STV_DEFAULT"
__nv_reservedSMEM_offset_0_alias:
	.zero		0


//--------------------- .nv.constant0.gluon_wgmma --------------------------
	.section	.nv.constant0.gluon_wgmma,"a",@progbits
	.sectionflags	@""
	.align	4
.nv.constant0.gluon_wgmma:
	.zero		608


//--------------------- SYMBOLS --------------------------

	.type		.nv.reservedSmem.offset0,@object
	.size		.nv.reservedSmem.offset0,0x4
